//
// Generated by NVIDIA NVVM Compiler
//
// Compiler Build ID: CL-36424714
// Cuda compilation tools, release 13.0, V13.0.88
// Based on NVVM 20.0.0
//

.version 9.0
.target sm_100
.address_size 64

	// .globl	_ZN3lux4cuda4gemv15gemv_f32_kernelEPKfS3_Pfiiff

.visible .entry _ZN3lux4cuda4gemv15gemv_f32_kernelEPKfS3_Pfiiff(
	.param .u64 .ptr .align 1 _ZN3lux4cuda4gemv15gemv_f32_kernelEPKfS3_Pfiiff_param_0,
	.param .u64 .ptr .align 1 _ZN3lux4cuda4gemv15gemv_f32_kernelEPKfS3_Pfiiff_param_1,
	.param .u64 .ptr .align 1 _ZN3lux4cuda4gemv15gemv_f32_kernelEPKfS3_Pfiiff_param_2,
	.param .u32 _ZN3lux4cuda4gemv15gemv_f32_kernelEPKfS3_Pfiiff_param_3,
	.param .u32 _ZN3lux4cuda4gemv15gemv_f32_kernelEPKfS3_Pfiiff_param_4,
	.param .f32 _ZN3lux4cuda4gemv15gemv_f32_kernelEPKfS3_Pfiiff_param_5,
	.param .f32 _ZN3lux4cuda4gemv15gemv_f32_kernelEPKfS3_Pfiiff_param_6
)
{
	.reg .pred 	%p<8>;
	.reg .b32 	%r<21>;
	.reg .b32 	%f<36>;
	.reg .b64 	%rd<34>;

	ld.param.u64 	%rd17, [_ZN3lux4cuda4gemv15gemv_f32_kernelEPKfS3_Pfiiff_param_0];
	ld.param.u64 	%rd18, [_ZN3lux4cuda4gemv15gemv_f32_kernelEPKfS3_Pfiiff_param_1];
	ld.param.u64 	%rd19, [_ZN3lux4cuda4gemv15gemv_f32_kernelEPKfS3_Pfiiff_param_2];
	ld.param.u32 	%r12, [_ZN3lux4cuda4gemv15gemv_f32_kernelEPKfS3_Pfiiff_param_3];
	ld.param.u32 	%r11, [_ZN3lux4cuda4gemv15gemv_f32_kernelEPKfS3_Pfiiff_param_4];
	ld.param.f32 	%f8, [_ZN3lux4cuda4gemv15gemv_f32_kernelEPKfS3_Pfiiff_param_5];
	ld.param.f32 	%f9, [_ZN3lux4cuda4gemv15gemv_f32_kernelEPKfS3_Pfiiff_param_6];
	cvta.to.global.u64 	%rd1, %rd18;
	cvta.to.global.u64 	%rd2, %rd17;
	cvta.to.global.u64 	%rd3, %rd19;
	mov.u32 	%r13, %ctaid.x;
	shl.b32 	%r14, %r13, 8;
	mov.u32 	%r15, %tid.x;
	add.s32 	%r1, %r14, %r15;
	setp.ge.s32 	%p1, %r1, %r12;
	@%p1 bra 	$L__BB0_11;
	mul.lo.s32 	%r16, %r11, %r1;
	cvt.s64.s32 	%rd4, %r16;
	setp.lt.s32 	%p2, %r11, 1;
	mov.f32 	%f35, 0f00000000;
	@%p2 bra 	$L__BB0_8;
	and.b32  	%r2, %r11, 3;
	setp.lt.u32 	%p3, %r11, 4;
	mov.f32 	%f35, 0f00000000;
	mov.b32 	%r19, 0;
	@%p3 bra 	$L__BB0_5;
	and.b32  	%r19, %r11, 2147483644;
	neg.s32 	%r18, %r19;
	shl.b64 	%rd20, %rd4, 2;
	add.s64 	%rd21, %rd20, %rd2;
	add.s64 	%rd31, %rd21, 8;
	add.s64 	%rd30, %rd1, 8;
	mov.f32 	%f35, 0f00000000;
$L__BB0_4:
	.pragma "nounroll";
	ld.global.nc.f32 	%f14, [%rd31+-8];
	ld.global.nc.f32 	%f15, [%rd30+-8];
	fma.rn.f32 	%f16, %f14, %f15, %f35;
	ld.global.nc.f32 	%f17, [%rd31+-4];
	ld.global.nc.f32 	%f18, [%rd30+-4];
	fma.rn.f32 	%f19, %f17, %f18, %f16;
	ld.global.nc.f32 	%f20, [%rd31];
	ld.global.nc.f32 	%f21, [%rd30];
	fma.rn.f32 	%f22, %f20, %f21, %f19;
	ld.global.nc.f32 	%f23, [%rd31+4];
	ld.global.nc.f32 	%f24, [%rd30+4];
	fma.rn.f32 	%f35, %f23, %f24, %f22;
	add.s32 	%r18, %r18, 4;
	add.s64 	%rd31, %rd31, 16;
	add.s64 	%rd30, %rd30, 16;
	setp.ne.s32 	%p4, %r18, 0;
	@%p4 bra 	$L__BB0_4;
$L__BB0_5:
	setp.eq.s32 	%p5, %r2, 0;
	@%p5 bra 	$L__BB0_8;
	cvt.u64.u32 	%rd22, %r19;
	mul.wide.u32 	%rd23, %r19, 4;
	add.s64 	%rd33, %rd1, %rd23;
	add.s64 	%rd24, %rd4, %rd22;
	shl.b64 	%rd25, %rd24, 2;
	add.s64 	%rd32, %rd2, %rd25;
	neg.s32 	%r20, %r2;
$L__BB0_7:
	.pragma "nounroll";
	ld.global.nc.f32 	%f25, [%rd32];
	ld.global.nc.f32 	%f26, [%rd33];
	fma.rn.f32 	%f35, %f25, %f26, %f35;
	add.s64 	%rd33, %rd33, 4;
	add.s64 	%rd32, %rd32, 4;
	add.s32 	%r20, %r20, 1;
	setp.ne.s32 	%p6, %r20, 0;
	@%p6 bra 	$L__BB0_7;
$L__BB0_8:
	setp.neu.f32 	%p7, %f9, 0f00000000;
	@%p7 bra 	$L__BB0_10;
	mul.f32 	%f30, %f8, %f35;
	mul.wide.s32 	%rd28, %r1, 4;
	add.s64 	%rd29, %rd3, %rd28;
	st.global.f32 	[%rd29], %f30;
	bra.uni 	$L__BB0_11;
$L__BB0_10:
	mul.wide.s32 	%rd26, %r1, 4;
	add.s64 	%rd27, %rd3, %rd26;
	ld.global.f32 	%f27, [%rd27];
	mul.f32 	%f28, %f9, %f27;
	fma.rn.f32 	%f29, %f8, %f35, %f28;
	st.global.f32 	[%rd27], %f29;
$L__BB0_11:
	ret;

}
	// .globl	_ZN3lux4cuda4gemv22gemv_causal_f32_kernelEPKfS3_Pfiiff
.visible .entry _ZN3lux4cuda4gemv22gemv_causal_f32_kernelEPKfS3_Pfiiff(
	.param .u64 .ptr .align 1 _ZN3lux4cuda4gemv22gemv_causal_f32_kernelEPKfS3_Pfiiff_param_0,
	.param .u64 .ptr .align 1 _ZN3lux4cuda4gemv22gemv_causal_f32_kernelEPKfS3_Pfiiff_param_1,
	.param .u64 .ptr .align 1 _ZN3lux4cuda4gemv22gemv_causal_f32_kernelEPKfS3_Pfiiff_param_2,
	.param .u32 _ZN3lux4cuda4gemv22gemv_causal_f32_kernelEPKfS3_Pfiiff_param_3,
	.param .u32 _ZN3lux4cuda4gemv22gemv_causal_f32_kernelEPKfS3_Pfiiff_param_4,
	.param .f32 _ZN3lux4cuda4gemv22gemv_causal_f32_kernelEPKfS3_Pfiiff_param_5,
	.param .f32 _ZN3lux4cuda4gemv22gemv_causal_f32_kernelEPKfS3_Pfiiff_param_6
)
{
	.reg .pred 	%p<8>;
	.reg .b32 	%r<23>;
	.reg .b32 	%f<36>;
	.reg .b64 	%rd<34>;

	ld.param.u64 	%rd17, [_ZN3lux4cuda4gemv22gemv_causal_f32_kernelEPKfS3_Pfiiff_param_0];
	ld.param.u64 	%rd18, [_ZN3lux4cuda4gemv22gemv_causal_f32_kernelEPKfS3_Pfiiff_param_1];
	ld.param.u64 	%rd19, [_ZN3lux4cuda4gemv22gemv_causal_f32_kernelEPKfS3_Pfiiff_param_2];
	ld.param.u32 	%r13, [_ZN3lux4cuda4gemv22gemv_causal_f32_kernelEPKfS3_Pfiiff_param_3];
	ld.param.u32 	%r12, [_ZN3lux4cuda4gemv22gemv_causal_f32_kernelEPKfS3_Pfiiff_param_4];
	ld.param.f32 	%f8, [_ZN3lux4cuda4gemv22gemv_causal_f32_kernelEPKfS3_Pfiiff_param_5];
	ld.param.f32 	%f9, [_ZN3lux4cuda4gemv22gemv_causal_f32_kernelEPKfS3_Pfiiff_param_6];
	cvta.to.global.u64 	%rd1, %rd18;
	cvta.to.global.u64 	%rd2, %rd17;
	cvta.to.global.u64 	%rd3, %rd19;
	mov.u32 	%r14, %ctaid.x;
	shl.b32 	%r15, %r14, 8;
	mov.u32 	%r16, %tid.x;
	add.s32 	%r1, %r15, %r16;
	setp.ge.s32 	%p1, %r1, %r13;
	@%p1 bra 	$L__BB1_11;
	mul.lo.s32 	%r17, %r12, %r1;
	cvt.s64.s32 	%rd4, %r17;
	add.s32 	%r18, %r1, 1;
	min.s32 	%r2, %r18, %r12;
	setp.lt.s32 	%p2, %r2, 1;
	mov.f32 	%f35, 0f00000000;
	@%p2 bra 	$L__BB1_8;
	and.b32  	%r3, %r2, 3;
	setp.lt.u32 	%p3, %r2, 4;
	mov.f32 	%f35, 0f00000000;
	mov.b32 	%r21, 0;
	@%p3 bra 	$L__BB1_5;
	and.b32  	%r21, %r2, 2147483644;
	neg.s32 	%r20, %r21;
	shl.b64 	%rd20, %rd4, 2;
	add.s64 	%rd21, %rd20, %rd2;
	add.s64 	%rd31, %rd21, 8;
	add.s64 	%rd30, %rd1, 8;
	mov.f32 	%f35, 0f00000000;
$L__BB1_4:
	.pragma "nounroll";
	ld.global.nc.f32 	%f14, [%rd31+-8];
	ld.global.nc.f32 	%f15, [%rd30+-8];
	fma.rn.f32 	%f16, %f14, %f15, %f35;
	ld.global.nc.f32 	%f17, [%rd31+-4];
	ld.global.nc.f32 	%f18, [%rd30+-4];
	fma.rn.f32 	%f19, %f17, %f18, %f16;
	ld.global.nc.f32 	%f20, [%rd31];
	ld.global.nc.f32 	%f21, [%rd30];
	fma.rn.f32 	%f22, %f20, %f21, %f19;
	ld.global.nc.f32 	%f23, [%rd31+4];
	ld.global.nc.f32 	%f24, [%rd30+4];
	fma.rn.f32 	%f35, %f23, %f24, %f22;
	add.s32 	%r20, %r20, 4;
	add.s64 	%rd31, %rd31, 16;
	add.s64 	%rd30, %rd30, 16;
	setp.ne.s32 	%p4, %r20, 0;
	@%p4 bra 	$L__BB1_4;
$L__BB1_5:
	setp.eq.s32 	%p5, %r3, 0;
	@%p5 bra 	$L__BB1_8;
	cvt.u64.u32 	%rd22, %r21;
	mul.wide.u32 	%rd23, %r21, 4;
	add.s64 	%rd33, %rd1, %rd23;
	add.s64 	%rd24, %rd4, %rd22;
	shl.b64 	%rd25, %rd24, 2;
	add.s64 	%rd32, %rd2, %rd25;
	neg.s32 	%r22, %r3;
$L__BB1_7:
	.pragma "nounroll";
	ld.global.nc.f32 	%f25, [%rd32];
	ld.global.nc.f32 	%f26, [%rd33];
	fma.rn.f32 	%f35, %f25, %f26, %f35;
	add.s64 	%rd33, %rd33, 4;
	add.s64 	%rd32, %rd32, 4;
	add.s32 	%r22, %r22, 1;
	setp.ne.s32 	%p6, %r22, 0;
	@%p6 bra 	$L__BB1_7;
$L__BB1_8:
	setp.neu.f32 	%p7, %f9, 0f00000000;
	@%p7 bra 	$L__BB1_10;
	mul.f32 	%f30, %f8, %f35;
	mul.wide.s32 	%rd28, %r1, 4;
	add.s64 	%rd29, %rd3, %rd28;
	st.global.f32 	[%rd29], %f30;
	bra.uni 	$L__BB1_11;
$L__BB1_10:
	mul.wide.s32 	%rd26, %r1, 4;
	add.s64 	%rd27, %rd3, %rd26;
	ld.global.f32 	%f27, [%rd27];
	mul.f32 	%f28, %f9, %f27;
	fma.rn.f32 	%f29, %f8, %f35, %f28;
	st.global.f32 	[%rd27], %f29;
$L__BB1_11:
	ret;

}
	// .globl	_ZN3lux4cuda4gemv23gemv_sliding_f32_kernelEPKfS3_Pfiiiff
.visible .entry _ZN3lux4cuda4gemv23gemv_sliding_f32_kernelEPKfS3_Pfiiiff(
	.param .u64 .ptr .align 1 _ZN3lux4cuda4gemv23gemv_sliding_f32_kernelEPKfS3_Pfiiiff_param_0,
	.param .u64 .ptr .align 1 _ZN3lux4cuda4gemv23gemv_sliding_f32_kernelEPKfS3_Pfiiiff_param_1,
	.param .u64 .ptr .align 1 _ZN3lux4cuda4gemv23gemv_sliding_f32_kernelEPKfS3_Pfiiiff_param_2,
	.param .u32 _ZN3lux4cuda4gemv23gemv_sliding_f32_kernelEPKfS3_Pfiiiff_param_3,
	.param .u32 _ZN3lux4cuda4gemv23gemv_sliding_f32_kernelEPKfS3_Pfiiiff_param_4,
	.param .u32 _ZN3lux4cuda4gemv23gemv_sliding_f32_kernelEPKfS3_Pfiiiff_param_5,
	.param .f32 _ZN3lux4cuda4gemv23gemv_sliding_f32_kernelEPKfS3_Pfiiiff_param_6,
	.param .f32 _ZN3lux4cuda4gemv23gemv_sliding_f32_kernelEPKfS3_Pfiiiff_param_7
)
{
	.reg .pred 	%p<12>;
	.reg .b32 	%r<42>;
	.reg .b32 	%f<118>;
	.reg .b64 	%rd<50>;

	ld.param.u64 	%rd17, [_ZN3lux4cuda4gemv23gemv_sliding_f32_kernelEPKfS3_Pfiiiff_param_0];
	ld.param.u64 	%rd18, [_ZN3lux4cuda4gemv23gemv_sliding_f32_kernelEPKfS3_Pfiiiff_param_1];
	ld.param.u64 	%rd19, [_ZN3lux4cuda4gemv23gemv_sliding_f32_kernelEPKfS3_Pfiiiff_param_2];
	ld.param.u32 	%r25, [_ZN3lux4cuda4gemv23gemv_sliding_f32_kernelEPKfS3_Pfiiiff_param_3];
	ld.param.u32 	%r23, [_ZN3lux4cuda4gemv23gemv_sliding_f32_kernelEPKfS3_Pfiiiff_param_4];
	ld.param.u32 	%r24, [_ZN3lux4cuda4gemv23gemv_sliding_f32_kernelEPKfS3_Pfiiiff_param_5];
	ld.param.f32 	%f14, [_ZN3lux4cuda4gemv23gemv_sliding_f32_kernelEPKfS3_Pfiiiff_param_6];
	ld.param.f32 	%f15, [_ZN3lux4cuda4gemv23gemv_sliding_f32_kernelEPKfS3_Pfiiiff_param_7];
	cvta.to.global.u64 	%rd1, %rd18;
	cvta.to.global.u64 	%rd2, %rd17;
	cvta.to.global.u64 	%rd3, %rd19;
	mov.u32 	%r26, %ctaid.x;
	shl.b32 	%r27, %r26, 8;
	mov.u32 	%r28, %tid.x;
	add.s32 	%r1, %r27, %r28;
	setp.ge.s32 	%p1, %r1, %r25;
	@%p1 bra 	$L__BB2_18;
	mul.lo.s32 	%r29, %r23, %r1;
	cvt.s64.s32 	%rd4, %r29;
	sub.s32 	%r30, %r1, %r24;
	max.s32 	%r37, %r30, -1;
	add.s32 	%r31, %r1, 1;
	min.s32 	%r3, %r31, %r23;
	add.s32 	%r39, %r37, 1;
	setp.ge.s32 	%p2, %r39, %r3;
	mov.f32 	%f117, 0f00000000;
	@%p2 bra 	$L__BB2_15;
	not.b32 	%r32, %r37;
	add.s32 	%r5, %r3, %r32;
	sub.s32 	%r33, %r3, %r37;
	add.s32 	%r34, %r33, -2;
	and.b32  	%r6, %r5, 15;
	setp.lt.u32 	%p3, %r34, 15;
	mov.f32 	%f117, 0f00000000;
	@%p3 bra 	$L__BB2_6;
	and.b32  	%r35, %r5, -16;
	neg.s32 	%r36, %r35;
	cvt.u64.u32 	%rd20, %r39;
	add.s64 	%rd21, %rd4, %rd20;
	shl.b64 	%rd22, %rd21, 2;
	add.s64 	%rd23, %rd22, %rd2;
	add.s64 	%rd47, %rd23, 32;
	mul.wide.u32 	%rd24, %r39, 4;
	add.s64 	%rd25, %rd24, %rd1;
	add.s64 	%rd46, %rd25, 32;
	mov.f32 	%f117, 0f00000000;
$L__BB2_4:
	.pragma "nounroll";
	ld.global.nc.f32 	%f20, [%rd47+-32];
	ld.global.nc.f32 	%f21, [%rd46+-32];
	fma.rn.f32 	%f22, %f20, %f21, %f117;
	ld.global.nc.f32 	%f23, [%rd47+-28];
	ld.global.nc.f32 	%f24, [%rd46+-28];
	fma.rn.f32 	%f25, %f23, %f24, %f22;
	ld.global.nc.f32 	%f26, [%rd47+-24];
	ld.global.nc.f32 	%f27, [%rd46+-24];
	fma.rn.f32 	%f28, %f26, %f27, %f25;
	ld.global.nc.f32 	%f29, [%rd47+-20];
	ld.global.nc.f32 	%f30, [%rd46+-20];
	fma.rn.f32 	%f31, %f29, %f30, %f28;
	ld.global.nc.f32 	%f32, [%rd47+-16];
	ld.global.nc.f32 	%f33, [%rd46+-16];
	fma.rn.f32 	%f34, %f32, %f33, %f31;
	ld.global.nc.f32 	%f35, [%rd47+-12];
	ld.global.nc.f32 	%f36, [%rd46+-12];
	fma.rn.f32 	%f37, %f35, %f36, %f34;
	ld.global.nc.f32 	%f38, [%rd47+-8];
	ld.global.nc.f32 	%f39, [%rd46+-8];
	fma.rn.f32 	%f40, %f38, %f39, %f37;
	ld.global.nc.f32 	%f41, [%rd47+-4];
	ld.global.nc.f32 	%f42, [%rd46+-4];
	fma.rn.f32 	%f43, %f41, %f42, %f40;
	ld.global.nc.f32 	%f44, [%rd47];
	ld.global.nc.f32 	%f45, [%rd46];
	fma.rn.f32 	%f46, %f44, %f45, %f43;
	ld.global.nc.f32 	%f47, [%rd47+4];
	ld.global.nc.f32 	%f48, [%rd46+4];
	fma.rn.f32 	%f49, %f47, %f48, %f46;
	ld.global.nc.f32 	%f50, [%rd47+8];
	ld.global.nc.f32 	%f51, [%rd46+8];
	fma.rn.f32 	%f52, %f50, %f51, %f49;
	ld.global.nc.f32 	%f53, [%rd47+12];
	ld.global.nc.f32 	%f54, [%rd46+12];
	fma.rn.f32 	%f55, %f53, %f54, %f52;
	ld.global.nc.f32 	%f56, [%rd47+16];
	ld.global.nc.f32 	%f57, [%rd46+16];
	fma.rn.f32 	%f58, %f56, %f57, %f55;
	ld.global.nc.f32 	%f59, [%rd47+20];
	ld.global.nc.f32 	%f60, [%rd46+20];
	fma.rn.f32 	%f61, %f59, %f60, %f58;
	ld.global.nc.f32 	%f62, [%rd47+24];
	ld.global.nc.f32 	%f63, [%rd46+24];
	fma.rn.f32 	%f64, %f62, %f63, %f61;
	ld.global.nc.f32 	%f65, [%rd47+28];
	ld.global.nc.f32 	%f66, [%rd46+28];
	fma.rn.f32 	%f117, %f65, %f66, %f64;
	add.s32 	%r37, %r37, 16;
	add.s32 	%r36, %r36, 16;
	add.s64 	%rd47, %rd47, 64;
	add.s64 	%rd46, %rd46, 64;
	setp.ne.s32 	%p4, %r36, 0;
	@%p4 bra 	$L__BB2_4;
	add.s32 	%r39, %r37, 1;
$L__BB2_6:
	setp.eq.s32 	%p5, %r6, 0;
	@%p5 bra 	$L__BB2_15;
	and.b32  	%r14, %r5, 7;
	setp.lt.u32 	%p6, %r6, 8;
	@%p6 bra 	$L__BB2_9;
	cvt.u64.u32 	%rd26, %r39;
	add.s64 	%rd27, %rd26, %rd4;
	shl.b64 	%rd28, %rd27, 2;
	add.s64 	%rd29, %rd2, %rd28;
	ld.global.nc.f32 	%f68, [%rd29];
	mul.wide.u32 	%rd30, %r39, 4;
	add.s64 	%rd31, %rd1, %rd30;
	ld.global.nc.f32 	%f69, [%rd31];
	fma.rn.f32 	%f70, %f68, %f69, %f117;
	ld.global.nc.f32 	%f71, [%rd29+4];
	ld.global.nc.f32 	%f72, [%rd31+4];
	fma.rn.f32 	%f73, %f71, %f72, %f70;
	ld.global.nc.f32 	%f74, [%rd29+8];
	ld.global.nc.f32 	%f75, [%rd31+8];
	fma.rn.f32 	%f76, %f74, %f75, %f73;
	ld.global.nc.f32 	%f77, [%rd29+12];
	ld.global.nc.f32 	%f78, [%rd31+12];
	fma.rn.f32 	%f79, %f77, %f78, %f76;
	ld.global.nc.f32 	%f80, [%rd29+16];
	ld.global.nc.f32 	%f81, [%rd31+16];
	fma.rn.f32 	%f82, %f80, %f81, %f79;
	ld.global.nc.f32 	%f83, [%rd29+20];
	ld.global.nc.f32 	%f84, [%rd31+20];
	fma.rn.f32 	%f85, %f83, %f84, %f82;
	ld.global.nc.f32 	%f86, [%rd29+24];
	ld.global.nc.f32 	%f87, [%rd31+24];
	fma.rn.f32 	%f88, %f86, %f87, %f85;
	ld.global.nc.f32 	%f89, [%rd29+28];
	ld.global.nc.f32 	%f90, [%rd31+28];
	fma.rn.f32 	%f117, %f89, %f90, %f88;
	add.s32 	%r39, %r39, 8;
$L__BB2_9:
	setp.eq.s32 	%p7, %r14, 0;
	@%p7 bra 	$L__BB2_15;
	and.b32  	%r17, %r5, 3;
	setp.lt.u32 	%p8, %r14, 4;
	@%p8 bra 	$L__BB2_12;
	cvt.u64.u32 	%rd32, %r39;
	add.s64 	%rd33, %rd32, %rd4;
	shl.b64 	%rd34, %rd33, 2;
	add.s64 	%rd35, %rd2, %rd34;
	ld.global.nc.f32 	%f92, [%rd35];
	mul.wide.u32 	%rd36, %r39, 4;
	add.s64 	%rd37, %rd1, %rd36;
	ld.global.nc.f32 	%f93, [%rd37];
	fma.rn.f32 	%f94, %f92, %f93, %f117;
	ld.global.nc.f32 	%f95, [%rd35+4];
	ld.global.nc.f32 	%f96, [%rd37+4];
	fma.rn.f32 	%f97, %f95, %f96, %f94;
	ld.global.nc.f32 	%f98, [%rd35+8];
	ld.global.nc.f32 	%f99, [%rd37+8];
	fma.rn.f32 	%f100, %f98, %f99, %f97;
	ld.global.nc.f32 	%f101, [%rd35+12];
	ld.global.nc.f32 	%f102, [%rd37+12];
	fma.rn.f32 	%f117, %f101, %f102, %f100;
	add.s32 	%r39, %r39, 4;
$L__BB2_12:
	setp.eq.s32 	%p9, %r17, 0;
	@%p9 bra 	$L__BB2_15;
	cvt.u64.u32 	%rd38, %r39;
	mul.wide.u32 	%rd39, %r39, 4;
	add.s64 	%rd49, %rd1, %rd39;
	add.s64 	%rd40, %rd4, %rd38;
	shl.b64 	%rd41, %rd40, 2;
	add.s64 	%rd48, %rd2, %rd41;
	neg.s32 	%r41, %r17;
$L__BB2_14:
	.pragma "nounroll";
	ld.global.nc.f32 	%f103, [%rd48];
	ld.global.nc.f32 	%f104, [%rd49];
	fma.rn.f32 	%f117, %f103, %f104, %f117;
	add.s64 	%rd49, %rd49, 4;
	add.s64 	%rd48, %rd48, 4;
	add.s32 	%r41, %r41, 1;
	setp.ne.s32 	%p10, %r41, 0;
	@%p10 bra 	$L__BB2_14;
$L__BB2_15:
	setp.neu.f32 	%p11, %f15, 0f00000000;
	@%p11 bra 	$L__BB2_17;
	mul.f32 	%f108, %f14, %f117;
	mul.wide.s32 	%rd44, %r1, 4;
	add.s64 	%rd45, %rd3, %rd44;
	st.global.f32 	[%rd45], %f108;
	bra.uni 	$L__BB2_18;
$L__BB2_17:
	mul.wide.s32 	%rd42, %r1, 4;
	add.s64 	%rd43, %rd3, %rd42;
	ld.global.f32 	%f105, [%rd43];
	mul.f32 	%f106, %f15, %f105;
	fma.rn.f32 	%f107, %f14, %f117, %f106;
	st.global.f32 	[%rd43], %f107;
$L__BB2_18:
	ret;

}
	// .globl	_ZN3lux4cuda4gemv28gemv_block_sparse_f32_kernelEPKfS3_PfiiPKjiff
.visible .entry _ZN3lux4cuda4gemv28gemv_block_sparse_f32_kernelEPKfS3_PfiiPKjiff(
	.param .u64 .ptr .align 1 _ZN3lux4cuda4gemv28gemv_block_sparse_f32_kernelEPKfS3_PfiiPKjiff_param_0,
	.param .u64 .ptr .align 1 _ZN3lux4cuda4gemv28gemv_block_sparse_f32_kernelEPKfS3_PfiiPKjiff_param_1,
	.param .u64 .ptr .align 1 _ZN3lux4cuda4gemv28gemv_block_sparse_f32_kernelEPKfS3_PfiiPKjiff_param_2,
	.param .u32 _ZN3lux4cuda4gemv28gemv_block_sparse_f32_kernelEPKfS3_PfiiPKjiff_param_3,
	.param .u32 _ZN3lux4cuda4gemv28gemv_block_sparse_f32_kernelEPKfS3_PfiiPKjiff_param_4,
	.param .u64 .ptr .align 1 _ZN3lux4cuda4gemv28gemv_block_sparse_f32_kernelEPKfS3_PfiiPKjiff_param_5,
	.param .u32 _ZN3lux4cuda4gemv28gemv_block_sparse_f32_kernelEPKfS3_PfiiPKjiff_param_6,
	.param .f32 _ZN3lux4cuda4gemv28gemv_block_sparse_f32_kernelEPKfS3_PfiiPKjiff_param_7,
	.param .f32 _ZN3lux4cuda4gemv28gemv_block_sparse_f32_kernelEPKfS3_PfiiPKjiff_param_8
)
{
	.reg .pred 	%p<17>;
	.reg .b16 	%rs<17>;
	.reg .b32 	%r<61>;
	.reg .b32 	%f<125>;
	.reg .b64 	%rd<41>;

	ld.param.u64 	%rd8, [_ZN3lux4cuda4gemv28gemv_block_sparse_f32_kernelEPKfS3_PfiiPKjiff_param_0];
	ld.param.u64 	%rd9, [_ZN3lux4cuda4gemv28gemv_block_sparse_f32_kernelEPKfS3_PfiiPKjiff_param_1];
	ld.param.u64 	%rd10, [_ZN3lux4cuda4gemv28gemv_block_sparse_f32_kernelEPKfS3_PfiiPKjiff_param_2];
	ld.param.u32 	%r25, [_ZN3lux4cuda4gemv28gemv_block_sparse_f32_kernelEPKfS3_PfiiPKjiff_param_3];
	ld.param.u32 	%r23, [_ZN3lux4cuda4gemv28gemv_block_sparse_f32_kernelEPKfS3_PfiiPKjiff_param_4];
	ld.param.u32 	%r24, [_ZN3lux4cuda4gemv28gemv_block_sparse_f32_kernelEPKfS3_PfiiPKjiff_param_6];
	ld.param.f32 	%f17, [_ZN3lux4cuda4gemv28gemv_block_sparse_f32_kernelEPKfS3_PfiiPKjiff_param_7];
	ld.param.f32 	%f18, [_ZN3lux4cuda4gemv28gemv_block_sparse_f32_kernelEPKfS3_PfiiPKjiff_param_8];
	cvta.to.global.u64 	%rd1, %rd9;
	cvta.to.global.u64 	%rd2, %rd8;
	cvta.to.global.u64 	%rd3, %rd10;
	mov.u32 	%r26, %ctaid.x;
	shl.b32 	%r27, %r26, 8;
	mov.u32 	%r28, %tid.x;
	add.s32 	%r1, %r27, %r28;
	setp.ge.s32 	%p1, %r1, %r25;
	@%p1 bra 	$L__BB3_22;
	mul.lo.s32 	%r29, %r23, %r1;
	cvt.s64.s32 	%rd4, %r29;
	add.s32 	%r30, %r23, %r24;
	add.s32 	%r31, %r30, -1;
	div.s32 	%r2, %r31, %r24;
	setp.lt.s32 	%p2, %r2, 1;
	mov.f32 	%f123, 0f00000000;
	@%p2 bra 	$L__BB3_19;
	div.s32 	%r33, %r1, %r24;
	mul.lo.s32 	%r3, %r2, %r33;
	mov.f32 	%f123, 0f00000000;
	mov.b32 	%r55, 0;
	mov.b16 	%rs15, 0;
	mov.u16 	%rs16, %rs15;
	mov.u32 	%r54, %r24;
$L__BB3_3:
	ld.param.u64 	%rd40, [_ZN3lux4cuda4gemv28gemv_block_sparse_f32_kernelEPKfS3_PfiiPKjiff_param_5];
	min.s32 	%r6, %r23, %r54;
	mul.lo.s32 	%r58, %r24, %r55;
	sub.s32 	%r8, %r6, %r58;
	add.s32 	%r34, %r55, %r3;
	shr.s32 	%r35, %r34, 31;
	shr.u32 	%r36, %r35, 27;
	add.s32 	%r37, %r34, %r36;
	shr.s32 	%r38, %r37, 5;
	cvta.to.global.u64 	%rd11, %rd40;
	mul.wide.s32 	%rd12, %r38, 4;
	add.s64 	%rd13, %rd11, %rd12;
	ld.global.nc.u32 	%r39, [%rd13];
	and.b32  	%r40, %r34, 31;
	shr.u32 	%r41, %r39, %r40;
	and.b32  	%r42, %r41, 1;
	setp.eq.b32 	%p3, %r42, 1;
	not.pred 	%p4, %p3;
	@%p4 bra 	$L__BB3_18;
	add.s32 	%r43, %r58, %r24;
	min.s32 	%r44, %r43, %r23;
	setp.ge.s32 	%p5, %r58, %r44;
	@%p5 bra 	$L__BB3_18;
	sub.s32 	%r45, %r58, %r6;
	setp.gt.u32 	%p6, %r45, -16;
	@%p6 bra 	$L__BB3_8;
	and.b32  	%r46, %r8, -16;
	neg.s32 	%r56, %r46;
$L__BB3_7:
	.pragma "nounroll";
	cvt.s64.s32 	%rd14, %r58;
	add.s64 	%rd15, %rd4, %rd14;
	shl.b64 	%rd16, %rd15, 2;
	add.s64 	%rd17, %rd2, %rd16;
	mul.wide.s32 	%rd18, %r58, 4;
	add.s64 	%rd19, %rd1, %rd18;
	ld.global.nc.f32 	%f22, [%rd17];
	ld.global.nc.f32 	%f23, [%rd19];
	fma.rn.f32 	%f24, %f22, %f23, %f123;
	ld.global.nc.f32 	%f25, [%rd17+4];
	ld.global.nc.f32 	%f26, [%rd19+4];
	fma.rn.f32 	%f27, %f25, %f26, %f24;
	ld.global.nc.f32 	%f28, [%rd17+8];
	ld.global.nc.f32 	%f29, [%rd19+8];
	fma.rn.f32 	%f30, %f28, %f29, %f27;
	ld.global.nc.f32 	%f31, [%rd17+12];
	ld.global.nc.f32 	%f32, [%rd19+12];
	fma.rn.f32 	%f33, %f31, %f32, %f30;
	ld.global.nc.f32 	%f34, [%rd17+16];
	ld.global.nc.f32 	%f35, [%rd19+16];
	fma.rn.f32 	%f36, %f34, %f35, %f33;
	ld.global.nc.f32 	%f37, [%rd17+20];
	ld.global.nc.f32 	%f38, [%rd19+20];
	fma.rn.f32 	%f39, %f37, %f38, %f36;
	ld.global.nc.f32 	%f40, [%rd17+24];
	ld.global.nc.f32 	%f41, [%rd19+24];
	fma.rn.f32 	%f42, %f40, %f41, %f39;
	ld.global.nc.f32 	%f43, [%rd17+28];
	ld.global.nc.f32 	%f44, [%rd19+28];
	fma.rn.f32 	%f45, %f43, %f44, %f42;
	ld.global.nc.f32 	%f46, [%rd17+32];
	ld.global.nc.f32 	%f47, [%rd19+32];
	fma.rn.f32 	%f48, %f46, %f47, %f45;
	ld.global.nc.f32 	%f49, [%rd17+36];
	ld.global.nc.f32 	%f50, [%rd19+36];
	fma.rn.f32 	%f51, %f49, %f50, %f48;
	ld.global.nc.f32 	%f52, [%rd17+40];
	ld.global.nc.f32 	%f53, [%rd19+40];
	fma.rn.f32 	%f54, %f52, %f53, %f51;
	ld.global.nc.f32 	%f55, [%rd17+44];
	ld.global.nc.f32 	%f56, [%rd19+44];
	fma.rn.f32 	%f57, %f55, %f56, %f54;
	ld.global.nc.f32 	%f58, [%rd17+48];
	ld.global.nc.f32 	%f59, [%rd19+48];
	fma.rn.f32 	%f60, %f58, %f59, %f57;
	ld.global.nc.f32 	%f61, [%rd17+52];
	ld.global.nc.f32 	%f62, [%rd19+52];
	fma.rn.f32 	%f63, %f61, %f62, %f60;
	ld.global.nc.f32 	%f64, [%rd17+56];
	ld.global.nc.f32 	%f65, [%rd19+56];
	fma.rn.f32 	%f66, %f64, %f65, %f63;
	ld.global.nc.f32 	%f67, [%rd17+60];
	ld.global.nc.f32 	%f68, [%rd19+60];
	fma.rn.f32 	%f123, %f67, %f68, %f66;
	add.s32 	%r58, %r58, 16;
	add.s32 	%r56, %r56, 16;
	setp.ne.s32 	%p7, %r56, 0;
	@%p7 bra 	$L__BB3_7;
$L__BB3_8:
	and.b32  	%r47, %r8, 15;
	setp.eq.s32 	%p8, %r47, 0;
	@%p8 bra 	$L__BB3_18;
	cvt.u16.u32 	%rs7, %r6;
	cvt.u16.u32 	%rs8, %r24;
	mul.lo.s16 	%rs9, %rs16, %rs8;
	sub.s16 	%rs10, %rs7, %rs9;
	cvt.u32.u16 	%r48, %rs10;
	and.b32  	%r15, %r48, 15;
	add.s32 	%r49, %r15, -1;
	setp.lt.u32 	%p9, %r49, 7;
	@%p9 bra 	$L__BB3_11;
	cvt.s64.s32 	%rd20, %r58;
	add.s64 	%rd21, %rd20, %rd4;
	shl.b64 	%rd22, %rd21, 2;
	add.s64 	%rd23, %rd2, %rd22;
	ld.global.nc.f32 	%f70, [%rd23];
	mul.wide.s32 	%rd24, %r58, 4;
	add.s64 	%rd25, %rd1, %rd24;
	ld.global.nc.f32 	%f71, [%rd25];
	fma.rn.f32 	%f72, %f70, %f71, %f123;
	ld.global.nc.f32 	%f73, [%rd23+4];
	ld.global.nc.f32 	%f74, [%rd25+4];
	fma.rn.f32 	%f75, %f73, %f74, %f72;
	ld.global.nc.f32 	%f76, [%rd23+8];
	ld.global.nc.f32 	%f77, [%rd25+8];
	fma.rn.f32 	%f78, %f76, %f77, %f75;
	ld.global.nc.f32 	%f79, [%rd23+12];
	ld.global.nc.f32 	%f80, [%rd25+12];
	fma.rn.f32 	%f81, %f79, %f80, %f78;
	ld.global.nc.f32 	%f82, [%rd23+16];
	ld.global.nc.f32 	%f83, [%rd25+16];
	fma.rn.f32 	%f84, %f82, %f83, %f81;
	ld.global.nc.f32 	%f85, [%rd23+20];
	ld.global.nc.f32 	%f86, [%rd25+20];
	fma.rn.f32 	%f87, %f85, %f86, %f84;
	ld.global.nc.f32 	%f88, [%rd23+24];
	ld.global.nc.f32 	%f89, [%rd25+24];
	fma.rn.f32 	%f90, %f88, %f89, %f87;
	ld.global.nc.f32 	%f91, [%rd23+28];
	ld.global.nc.f32 	%f92, [%rd25+28];
	fma.rn.f32 	%f123, %f91, %f92, %f90;
	add.s32 	%r58, %r58, 8;
$L__BB3_11:
	and.b32  	%r50, %r15, 7;
	setp.eq.s32 	%p10, %r50, 0;
	@%p10 bra 	$L__BB3_18;
	mul.lo.s16 	%rs13, %rs15, %rs8;
	sub.s16 	%rs14, %rs7, %rs13;
	cvt.u32.u16 	%r51, %rs14;
	and.b32  	%r52, %r51, 7;
	and.b32  	%r18, %r51, 3;
	add.s32 	%r53, %r52, -1;
	setp.lt.u32 	%p11, %r53, 3;
	@%p11 bra 	$L__BB3_14;
	cvt.s64.s32 	%rd26, %r58;
	add.s64 	%rd27, %rd26, %rd4;
	shl.b64 	%rd28, %rd27, 2;
	add.s64 	%rd29, %rd2, %rd28;
	ld.global.nc.f32 	%f94, [%rd29];
	mul.wide.s32 	%rd30, %r58, 4;
	add.s64 	%rd31, %rd1, %rd30;
	ld.global.nc.f32 	%f95, [%rd31];
	fma.rn.f32 	%f96, %f94, %f95, %f123;
	ld.global.nc.f32 	%f97, [%rd29+4];
	ld.global.nc.f32 	%f98, [%rd31+4];
	fma.rn.f32 	%f99, %f97, %f98, %f96;
	ld.global.nc.f32 	%f100, [%rd29+8];
	ld.global.nc.f32 	%f101, [%rd31+8];
	fma.rn.f32 	%f102, %f100, %f101, %f99;
	ld.global.nc.f32 	%f103, [%rd29+12];
	ld.global.nc.f32 	%f104, [%rd31+12];
	fma.rn.f32 	%f123, %f103, %f104, %f102;
	add.s32 	%r58, %r58, 4;
$L__BB3_14:
	setp.eq.s32 	%p12, %r18, 0;
	@%p12 bra 	$L__BB3_18;
	cvt.s64.s32 	%rd32, %r58;
	add.s64 	%rd33, %rd32, %rd4;
	shl.b64 	%rd34, %rd33, 2;
	add.s64 	%rd5, %rd2, %rd34;
	ld.global.nc.f32 	%f105, [%rd5];
	mul.wide.s32 	%rd35, %r58, 4;
	add.s64 	%rd6, %rd1, %rd35;
	ld.global.nc.f32 	%f106, [%rd6];
	fma.rn.f32 	%f123, %f105, %f106, %f123;
	setp.eq.s32 	%p13, %r18, 1;
	@%p13 bra 	$L__BB3_18;
	ld.global.nc.f32 	%f107, [%rd5+4];
	ld.global.nc.f32 	%f108, [%rd6+4];
	fma.rn.f32 	%f123, %f107, %f108, %f123;
	setp.eq.s32 	%p14, %r18, 2;
	@%p14 bra 	$L__BB3_18;
	ld.global.nc.f32 	%f109, [%rd5+8];
	ld.global.nc.f32 	%f110, [%rd6+8];
	fma.rn.f32 	%f123, %f109, %f110, %f123;
$L__BB3_18:
	add.s32 	%r55, %r55, 1;
	add.s32 	%r54, %r54, %r24;
	setp.ne.s32 	%p15, %r55, %r2;
	add.s16 	%rs16, %rs16, 1;
	add.s16 	%rs15, %rs15, 1;
	@%p15 bra 	$L__BB3_3;
$L__BB3_19:
	setp.neu.f32 	%p16, %f18, 0f00000000;
	@%p16 bra 	$L__BB3_21;
	mul.f32 	%f114, %f17, %f123;
	mul.wide.s32 	%rd38, %r1, 4;
	add.s64 	%rd39, %rd3, %rd38;
	st.global.f32 	[%rd39], %f114;
	bra.uni 	$L__BB3_22;
$L__BB3_21:
	mul.wide.s32 	%rd36, %r1, 4;
	add.s64 	%rd37, %rd3, %rd36;
	ld.global.f32 	%f111, [%rd37];
	mul.f32 	%f112, %f18, %f111;
	fma.rn.f32 	%f113, %f17, %f123, %f112;
	st.global.f32 	[%rd37], %f113;
$L__BB3_22:
	ret;

}
	// .globl	_ZN3lux4cuda4gemv27gemv_custom_mask_f32_kernelEPKfS3_PfPKhiiff
.visible .entry _ZN3lux4cuda4gemv27gemv_custom_mask_f32_kernelEPKfS3_PfPKhiiff(
	.param .u64 .ptr .align 1 _ZN3lux4cuda4gemv27gemv_custom_mask_f32_kernelEPKfS3_PfPKhiiff_param_0,
	.param .u64 .ptr .align 1 _ZN3lux4cuda4gemv27gemv_custom_mask_f32_kernelEPKfS3_PfPKhiiff_param_1,
	.param .u64 .ptr .align 1 _ZN3lux4cuda4gemv27gemv_custom_mask_f32_kernelEPKfS3_PfPKhiiff_param_2,
	.param .u64 .ptr .align 1 _ZN3lux4cuda4gemv27gemv_custom_mask_f32_kernelEPKfS3_PfPKhiiff_param_3,
	.param .u32 _ZN3lux4cuda4gemv27gemv_custom_mask_f32_kernelEPKfS3_PfPKhiiff_param_4,
	.param .u32 _ZN3lux4cuda4gemv27gemv_custom_mask_f32_kernelEPKfS3_PfPKhiiff_param_5,
	.param .f32 _ZN3lux4cuda4gemv27gemv_custom_mask_f32_kernelEPKfS3_PfPKhiiff_param_6,
	.param .f32 _ZN3lux4cuda4gemv27gemv_custom_mask_f32_kernelEPKfS3_PfPKhiiff_param_7
)
{
	.reg .pred 	%p<27>;
	.reg .b16 	%rs<31>;
	.reg .b32 	%r<25>;
	.reg .b32 	%f<102>;
	.reg .b64 	%rd<50>;

	ld.param.u64 	%rd23, [_ZN3lux4cuda4gemv27gemv_custom_mask_f32_kernelEPKfS3_PfPKhiiff_param_0];
	ld.param.u64 	%rd24, [_ZN3lux4cuda4gemv27gemv_custom_mask_f32_kernelEPKfS3_PfPKhiiff_param_1];
	ld.param.u64 	%rd25, [_ZN3lux4cuda4gemv27gemv_custom_mask_f32_kernelEPKfS3_PfPKhiiff_param_2];
	ld.param.u64 	%rd26, [_ZN3lux4cuda4gemv27gemv_custom_mask_f32_kernelEPKfS3_PfPKhiiff_param_3];
	ld.param.u32 	%r14, [_ZN3lux4cuda4gemv27gemv_custom_mask_f32_kernelEPKfS3_PfPKhiiff_param_4];
	ld.param.u32 	%r13, [_ZN3lux4cuda4gemv27gemv_custom_mask_f32_kernelEPKfS3_PfPKhiiff_param_5];
	ld.param.f32 	%f38, [_ZN3lux4cuda4gemv27gemv_custom_mask_f32_kernelEPKfS3_PfPKhiiff_param_6];
	ld.param.f32 	%f39, [_ZN3lux4cuda4gemv27gemv_custom_mask_f32_kernelEPKfS3_PfPKhiiff_param_7];
	cvta.to.global.u64 	%rd1, %rd24;
	cvta.to.global.u64 	%rd2, %rd23;
	cvta.to.global.u64 	%rd3, %rd26;
	cvta.to.global.u64 	%rd4, %rd25;
	mov.u32 	%r15, %ctaid.x;
	shl.b32 	%r16, %r15, 8;
	mov.u32 	%r17, %tid.x;
	add.s32 	%r1, %r16, %r17;
	setp.ge.s32 	%p1, %r1, %r14;
	@%p1 bra 	$L__BB4_45;
	mul.lo.s32 	%r18, %r13, %r1;
	cvt.s64.s32 	%rd5, %r18;
	setp.lt.s32 	%p2, %r13, 1;
	mov.f32 	%f81, 0f00000000;
	@%p2 bra 	$L__BB4_42;
	and.b32  	%r2, %r13, 7;
	setp.lt.u32 	%p3, %r13, 8;
	mov.f32 	%f81, 0f00000000;
	mov.b32 	%r23, 0;
	@%p3 bra 	$L__BB4_21;
	and.b32  	%r23, %r13, 2147483640;
	neg.s32 	%r21, %r23;
	add.s64 	%rd27, %rd5, %rd3;
	add.s64 	%rd49, %rd27, 3;
	shl.b64 	%rd28, %rd5, 2;
	add.s64 	%rd29, %rd28, %rd2;
	add.s64 	%rd48, %rd29, 16;
	add.s64 	%rd47, %rd1, 16;
	mov.f32 	%f81, 0f00000000;
$L__BB4_4:
	.pragma "nounroll";
	ld.global.nc.u8 	%rs1, [%rd49+-3];
	cvt.u16.u8 	%rs2, %rs1;
	setp.eq.s16 	%p4, %rs2, 0;
	@%p4 bra 	$L__BB4_6;
	ld.global.nc.f32 	%f44, [%rd48+-16];
	ld.global.nc.f32 	%f45, [%rd47+-16];
	fma.rn.f32 	%f81, %f44, %f45, %f81;
$L__BB4_6:
	ld.global.nc.u8 	%rs3, [%rd49+-2];
	cvt.u16.u8 	%rs4, %rs3;
	setp.eq.s16 	%p5, %rs4, 0;
	@%p5 bra 	$L__BB4_8;
	ld.global.nc.f32 	%f46, [%rd48+-12];
	ld.global.nc.f32 	%f47, [%rd47+-12];
	fma.rn.f32 	%f81, %f46, %f47, %f81;
$L__BB4_8:
	ld.global.nc.u8 	%rs5, [%rd49+-1];
	cvt.u16.u8 	%rs6, %rs5;
	setp.eq.s16 	%p6, %rs6, 0;
	@%p6 bra 	$L__BB4_10;
	ld.global.nc.f32 	%f48, [%rd48+-8];
	ld.global.nc.f32 	%f49, [%rd47+-8];
	fma.rn.f32 	%f81, %f48, %f49, %f81;
$L__BB4_10:
	ld.global.nc.u8 	%rs7, [%rd49];
	cvt.u16.u8 	%rs8, %rs7;
	setp.eq.s16 	%p7, %rs8, 0;
	@%p7 bra 	$L__BB4_12;
	ld.global.nc.f32 	%f50, [%rd48+-4];
	ld.global.nc.f32 	%f51, [%rd47+-4];
	fma.rn.f32 	%f81, %f50, %f51, %f81;
$L__BB4_12:
	ld.global.nc.u8 	%rs9, [%rd49+1];
	cvt.u16.u8 	%rs10, %rs9;
	setp.eq.s16 	%p8, %rs10, 0;
	@%p8 bra 	$L__BB4_14;
	ld.global.nc.f32 	%f52, [%rd48];
	ld.global.nc.f32 	%f53, [%rd47];
	fma.rn.f32 	%f81, %f52, %f53, %f81;
$L__BB4_14:
	ld.global.nc.u8 	%rs11, [%rd49+2];
	cvt.u16.u8 	%rs12, %rs11;
	setp.eq.s16 	%p9, %rs12, 0;
	@%p9 bra 	$L__BB4_16;
	ld.global.nc.f32 	%f54, [%rd48+4];
	ld.global.nc.f32 	%f55, [%rd47+4];
	fma.rn.f32 	%f81, %f54, %f55, %f81;
$L__BB4_16:
	ld.global.nc.u8 	%rs13, [%rd49+3];
	cvt.u16.u8 	%rs14, %rs13;
	setp.eq.s16 	%p10, %rs14, 0;
	@%p10 bra 	$L__BB4_18;
	ld.global.nc.f32 	%f56, [%rd48+8];
	ld.global.nc.f32 	%f57, [%rd47+8];
	fma.rn.f32 	%f81, %f56, %f57, %f81;
$L__BB4_18:
	ld.global.nc.u8 	%rs15, [%rd49+4];
	cvt.u16.u8 	%rs16, %rs15;
	setp.eq.s16 	%p11, %rs16, 0;
	@%p11 bra 	$L__BB4_20;
	ld.global.nc.f32 	%f58, [%rd48+12];
	ld.global.nc.f32 	%f59, [%rd47+12];
	fma.rn.f32 	%f81, %f58, %f59, %f81;
$L__BB4_20:
	add.s32 	%r21, %r21, 8;
	add.s64 	%rd49, %rd49, 8;
	add.s64 	%rd48, %rd48, 32;
	add.s64 	%rd47, %rd47, 32;
	setp.ne.s32 	%p12, %r21, 0;
	@%p12 bra 	$L__BB4_4;
$L__BB4_21:
	setp.eq.s32 	%p13, %r2, 0;
	@%p13 bra 	$L__BB4_42;
	and.b32  	%r8, %r13, 3;
	setp.lt.u32 	%p14, %r2, 4;
	@%p14 bra 	$L__BB4_32;
	cvt.u64.u32 	%rd30, %r23;
	add.s64 	%rd31, %rd30, %rd5;
	add.s64 	%rd15, %rd3, %rd31;
	ld.global.nc.u8 	%rs17, [%rd15];
	cvt.u16.u8 	%rs18, %rs17;
	setp.eq.s16 	%p15, %rs18, 0;
	shl.b64 	%rd32, %rd31, 2;
	add.s64 	%rd16, %rd2, %rd32;
	mul.wide.u32 	%rd33, %r23, 4;
	add.s64 	%rd17, %rd1, %rd33;
	@%p15 bra 	$L__BB4_25;
	ld.global.nc.f32 	%f61, [%rd16];
	ld.global.nc.f32 	%f62, [%rd17];
	fma.rn.f32 	%f81, %f61, %f62, %f81;
$L__BB4_25:
	ld.global.nc.u8 	%rs19, [%rd15+1];
	cvt.u16.u8 	%rs20, %rs19;
	setp.eq.s16 	%p16, %rs20, 0;
	@%p16 bra 	$L__BB4_27;
	ld.global.nc.f32 	%f63, [%rd16+4];
	ld.global.nc.f32 	%f64, [%rd17+4];
	fma.rn.f32 	%f81, %f63, %f64, %f81;
$L__BB4_27:
	ld.global.nc.u8 	%rs21, [%rd15+2];
	cvt.u16.u8 	%rs22, %rs21;
	setp.eq.s16 	%p17, %rs22, 0;
	@%p17 bra 	$L__BB4_29;
	ld.global.nc.f32 	%f65, [%rd16+8];
	ld.global.nc.f32 	%f66, [%rd17+8];
	fma.rn.f32 	%f81, %f65, %f66, %f81;
$L__BB4_29:
	ld.global.nc.u8 	%rs23, [%rd15+3];
	cvt.u16.u8 	%rs24, %rs23;
	setp.eq.s16 	%p18, %rs24, 0;
	@%p18 bra 	$L__BB4_31;
	ld.global.nc.f32 	%f67, [%rd16+12];
	ld.global.nc.f32 	%f68, [%rd17+12];
	fma.rn.f32 	%f81, %f67, %f68, %f81;
$L__BB4_31:
	add.s32 	%r23, %r23, 4;
$L__BB4_32:
	setp.eq.s32 	%p19, %r8, 0;
	@%p19 bra 	$L__BB4_42;
	setp.eq.s32 	%p20, %r8, 1;
	@%p20 bra 	$L__BB4_39;
	cvt.u64.u32 	%rd34, %r23;
	add.s64 	%rd35, %rd34, %rd5;
	add.s64 	%rd18, %rd3, %rd35;
	ld.global.nc.u8 	%rs25, [%rd18];
	cvt.u16.u8 	%rs26, %rs25;
	setp.eq.s16 	%p21, %rs26, 0;
	shl.b64 	%rd36, %rd35, 2;
	add.s64 	%rd19, %rd2, %rd36;
	mul.wide.u32 	%rd37, %r23, 4;
	add.s64 	%rd20, %rd1, %rd37;
	@%p21 bra 	$L__BB4_36;
	ld.global.nc.f32 	%f70, [%rd19];
	ld.global.nc.f32 	%f71, [%rd20];
	fma.rn.f32 	%f81, %f70, %f71, %f81;
$L__BB4_36:
	ld.global.nc.u8 	%rs27, [%rd18+1];
	cvt.u16.u8 	%rs28, %rs27;
	setp.eq.s16 	%p22, %rs28, 0;
	@%p22 bra 	$L__BB4_38;
	ld.global.nc.f32 	%f72, [%rd19+4];
	ld.global.nc.f32 	%f73, [%rd20+4];
	fma.rn.f32 	%f81, %f72, %f73, %f81;
$L__BB4_38:
	add.s32 	%r23, %r23, 2;
$L__BB4_39:
	and.b32  	%r20, %r13, 1;
	setp.eq.b32 	%p23, %r20, 1;
	not.pred 	%p24, %p23;
	@%p24 bra 	$L__BB4_42;
	cvt.u64.u32 	%rd21, %r23;
	add.s64 	%rd22, %rd21, %rd5;
	add.s64 	%rd38, %rd3, %rd22;
	ld.global.nc.u8 	%rs29, [%rd38];
	cvt.u16.u8 	%rs30, %rs29;
	setp.eq.s16 	%p25, %rs30, 0;
	@%p25 bra 	$L__BB4_42;
	shl.b64 	%rd39, %rd22, 2;
	add.s64 	%rd40, %rd2, %rd39;
	ld.global.nc.f32 	%f74, [%rd40];
	shl.b64 	%rd41, %rd21, 2;
	add.s64 	%rd42, %rd1, %rd41;
	ld.global.nc.f32 	%f75, [%rd42];
	fma.rn.f32 	%f81, %f74, %f75, %f81;
$L__BB4_42:
	setp.neu.f32 	%p26, %f39, 0f00000000;
	@%p26 bra 	$L__BB4_44;
	mul.f32 	%f79, %f38, %f81;
	mul.wide.s32 	%rd45, %r1, 4;
	add.s64 	%rd46, %rd4, %rd45;
	st.global.f32 	[%rd46], %f79;
	bra.uni 	$L__BB4_45;
$L__BB4_44:
	mul.wide.s32 	%rd43, %r1, 4;
	add.s64 	%rd44, %rd4, %rd43;
	ld.global.f32 	%f76, [%rd44];
	mul.f32 	%f77, %f39, %f76;
	fma.rn.f32 	%f78, %f38, %f81, %f77;
	st.global.f32 	[%rd44], %f78;
$L__BB4_45:
	ret;

}
	// .globl	_ZN3lux4cuda4gemv15gemv_f16_kernelEPK6__halfS4_PS2_iiff
.visible .entry _ZN3lux4cuda4gemv15gemv_f16_kernelEPK6__halfS4_PS2_iiff(
	.param .u64 .ptr .align 1 _ZN3lux4cuda4gemv15gemv_f16_kernelEPK6__halfS4_PS2_iiff_param_0,
	.param .u64 .ptr .align 1 _ZN3lux4cuda4gemv15gemv_f16_kernelEPK6__halfS4_PS2_iiff_param_1,
	.param .u64 .ptr .align 1 _ZN3lux4cuda4gemv15gemv_f16_kernelEPK6__halfS4_PS2_iiff_param_2,
	.param .u32 _ZN3lux4cuda4gemv15gemv_f16_kernelEPK6__halfS4_PS2_iiff_param_3,
	.param .u32 _ZN3lux4cuda4gemv15gemv_f16_kernelEPK6__halfS4_PS2_iiff_param_4,
	.param .f32 _ZN3lux4cuda4gemv15gemv_f16_kernelEPK6__halfS4_PS2_iiff_param_5,
	.param .f32 _ZN3lux4cuda4gemv15gemv_f16_kernelEPK6__halfS4_PS2_iiff_param_6
)
{
	.reg .pred 	%p<20>;
	.reg .b16 	%rs<122>;
	.reg .b32 	%r<100>;
	.reg .b32 	%f<229>;
	.reg .b64 	%rd<62>;

	ld.param.u64 	%rd23, [_ZN3lux4cuda4gemv15gemv_f16_kernelEPK6__halfS4_PS2_iiff_param_0];
	ld.param.u64 	%rd24, [_ZN3lux4cuda4gemv15gemv_f16_kernelEPK6__halfS4_PS2_iiff_param_1];
	ld.param.u64 	%rd25, [_ZN3lux4cuda4gemv15gemv_f16_kernelEPK6__halfS4_PS2_iiff_param_2];
	ld.param.u32 	%r39, [_ZN3lux4cuda4gemv15gemv_f16_kernelEPK6__halfS4_PS2_iiff_param_3];
	ld.param.u32 	%r38, [_ZN3lux4cuda4gemv15gemv_f16_kernelEPK6__halfS4_PS2_iiff_param_4];
	ld.param.f32 	%f27, [_ZN3lux4cuda4gemv15gemv_f16_kernelEPK6__halfS4_PS2_iiff_param_5];
	ld.param.f32 	%f28, [_ZN3lux4cuda4gemv15gemv_f16_kernelEPK6__halfS4_PS2_iiff_param_6];
	cvta.to.global.u64 	%rd1, %rd24;
	cvta.to.global.u64 	%rd2, %rd25;
	mov.u32 	%r40, %ctaid.x;
	shl.b32 	%r41, %r40, 8;
	mov.u32 	%r42, %tid.x;
	add.s32 	%r1, %r41, %r42;
	setp.ge.s32 	%p1, %r1, %r39;
	@%p1 bra 	$L__BB5_30;
	cvta.to.global.u64 	%rd3, %rd23;
	mul.lo.s32 	%r2, %r38, %r1;
	mul.wide.s32 	%rd26, %r2, 2;
	add.s64 	%rd4, %rd3, %rd26;
	setp.lt.s32 	%p2, %r38, 2;
	mov.b32 	%r96, 0;
	mov.f32 	%f218, 0f00000000;
	@%p2 bra 	$L__BB5_14;
	shr.u32 	%r3, %r38, 1;
	add.s32 	%r46, %r3, -1;
	and.b32  	%r4, %r3, 7;
	setp.lt.u32 	%p3, %r46, 7;
	mov.f32 	%f218, 0f00000000;
	mov.b32 	%r92, 0;
	@%p3 bra 	$L__BB5_5;
	and.b32  	%r92, %r3, 1073741816;
	and.b32  	%r48, %r3, 1073741816;
	neg.s32 	%r85, %r48;
	add.s64 	%rd28, %rd26, %rd3;
	add.s64 	%rd57, %rd28, 16;
	add.s64 	%rd56, %rd1, 16;
	mov.f32 	%f218, 0f00000000;
$L__BB5_4:
	.pragma "nounroll";
	ld.global.nc.u32 	%r49, [%rd57+-16];
	mov.b32 	{%rs1, %rs3}, %r49;
	ld.global.nc.u32 	%r50, [%rd56+-16];
	mov.b32 	{%rs2, %rs4}, %r50;
	// begin inline asm
	{  cvt.f32.f16 %f33, %rs1;}

	// end inline asm
	// begin inline asm
	{  cvt.f32.f16 %f34, %rs2;}

	// end inline asm
	fma.rn.f32 	%f65, %f33, %f34, %f218;
	// begin inline asm
	{  cvt.f32.f16 %f35, %rs3;}

	// end inline asm
	// begin inline asm
	{  cvt.f32.f16 %f36, %rs4;}

	// end inline asm
	fma.rn.f32 	%f66, %f35, %f36, %f65;
	ld.global.nc.u32 	%r51, [%rd57+-12];
	mov.b32 	{%rs5, %rs7}, %r51;
	ld.global.nc.u32 	%r52, [%rd56+-12];
	mov.b32 	{%rs6, %rs8}, %r52;
	// begin inline asm
	{  cvt.f32.f16 %f37, %rs5;}

	// end inline asm
	// begin inline asm
	{  cvt.f32.f16 %f38, %rs6;}

	// end inline asm
	fma.rn.f32 	%f67, %f37, %f38, %f66;
	// begin inline asm
	{  cvt.f32.f16 %f39, %rs7;}

	// end inline asm
	// begin inline asm
	{  cvt.f32.f16 %f40, %rs8;}

	// end inline asm
	fma.rn.f32 	%f68, %f39, %f40, %f67;
	ld.global.nc.u32 	%r53, [%rd57+-8];
	mov.b32 	{%rs9, %rs11}, %r53;
	ld.global.nc.u32 	%r54, [%rd56+-8];
	mov.b32 	{%rs10, %rs12}, %r54;
	// begin inline asm
	{  cvt.f32.f16 %f41, %rs9;}

	// end inline asm
	// begin inline asm
	{  cvt.f32.f16 %f42, %rs10;}

	// end inline asm
	fma.rn.f32 	%f69, %f41, %f42, %f68;
	// begin inline asm
	{  cvt.f32.f16 %f43, %rs11;}

	// end inline asm
	// begin inline asm
	{  cvt.f32.f16 %f44, %rs12;}

	// end inline asm
	fma.rn.f32 	%f70, %f43, %f44, %f69;
	ld.global.nc.u32 	%r55, [%rd57+-4];
	mov.b32 	{%rs13, %rs15}, %r55;
	ld.global.nc.u32 	%r56, [%rd56+-4];
	mov.b32 	{%rs14, %rs16}, %r56;
	// begin inline asm
	{  cvt.f32.f16 %f45, %rs13;}

	// end inline asm
	// begin inline asm
	{  cvt.f32.f16 %f46, %rs14;}

	// end inline asm
	fma.rn.f32 	%f71, %f45, %f46, %f70;
	// begin inline asm
	{  cvt.f32.f16 %f47, %rs15;}

	// end inline asm
	// begin inline asm
	{  cvt.f32.f16 %f48, %rs16;}

	// end inline asm
	fma.rn.f32 	%f72, %f47, %f48, %f71;
	ld.global.nc.u32 	%r57, [%rd57];
	mov.b32 	{%rs17, %rs19}, %r57;
	ld.global.nc.u32 	%r58, [%rd56];
	mov.b32 	{%rs18, %rs20}, %r58;
	// begin inline asm
	{  cvt.f32.f16 %f49, %rs17;}

	// end inline asm
	// begin inline asm
	{  cvt.f32.f16 %f50, %rs18;}

	// end inline asm
	fma.rn.f32 	%f73, %f49, %f50, %f72;
	// begin inline asm
	{  cvt.f32.f16 %f51, %rs19;}

	// end inline asm
	// begin inline asm
	{  cvt.f32.f16 %f52, %rs20;}

	// end inline asm
	fma.rn.f32 	%f74, %f51, %f52, %f73;
	ld.global.nc.u32 	%r59, [%rd57+4];
	mov.b32 	{%rs21, %rs23}, %r59;
	ld.global.nc.u32 	%r60, [%rd56+4];
	mov.b32 	{%rs22, %rs24}, %r60;
	// begin inline asm
	{  cvt.f32.f16 %f53, %rs21;}

	// end inline asm
	// begin inline asm
	{  cvt.f32.f16 %f54, %rs22;}

	// end inline asm
	fma.rn.f32 	%f75, %f53, %f54, %f74;
	// begin inline asm
	{  cvt.f32.f16 %f55, %rs23;}

	// end inline asm
	// begin inline asm
	{  cvt.f32.f16 %f56, %rs24;}

	// end inline asm
	fma.rn.f32 	%f76, %f55, %f56, %f75;
	ld.global.nc.u32 	%r61, [%rd57+8];
	mov.b32 	{%rs25, %rs27}, %r61;
	ld.global.nc.u32 	%r62, [%rd56+8];
	mov.b32 	{%rs26, %rs28}, %r62;
	// begin inline asm
	{  cvt.f32.f16 %f57, %rs25;}

	// end inline asm
	// begin inline asm
	{  cvt.f32.f16 %f58, %rs26;}

	// end inline asm
	fma.rn.f32 	%f77, %f57, %f58, %f76;
	// begin inline asm
	{  cvt.f32.f16 %f59, %rs27;}

	// end inline asm
	// begin inline asm
	{  cvt.f32.f16 %f60, %rs28;}

	// end inline asm
	fma.rn.f32 	%f78, %f59, %f60, %f77;
	ld.global.nc.u32 	%r63, [%rd57+12];
	mov.b32 	{%rs29, %rs31}, %r63;
	ld.global.nc.u32 	%r64, [%rd56+12];
	mov.b32 	{%rs30, %rs32}, %r64;
	// begin inline asm
	{  cvt.f32.f16 %f61, %rs29;}

	// end inline asm
	// begin inline asm
	{  cvt.f32.f16 %f62, %rs30;}

	// end inline asm
	fma.rn.f32 	%f79, %f61, %f62, %f78;
	// begin inline asm
	{  cvt.f32.f16 %f63, %rs31;}

	// end inline asm
	// begin inline asm
	{  cvt.f32.f16 %f64, %rs32;}

	// end inline asm
	fma.rn.f32 	%f218, %f63, %f64, %f79;
	add.s32 	%r85, %r85, 8;
	add.s64 	%rd57, %rd57, 32;
	add.s64 	%rd56, %rd56, 32;
	setp.ne.s32 	%p4, %r85, 0;
	@%p4 bra 	$L__BB5_4;
$L__BB5_5:
	setp.eq.s32 	%p5, %r4, 0;
	@%p5 bra 	$L__BB5_13;
	setp.lt.u32 	%p6, %r4, 4;
	@%p6 bra 	$L__BB5_8;
	mul.wide.u32 	%rd29, %r92, 4;
	add.s64 	%rd30, %rd4, %rd29;
	ld.global.nc.u32 	%r66, [%rd30];
	mov.b32 	{%rs33, %rs35}, %r66;
	add.s64 	%rd31, %rd1, %rd29;
	ld.global.nc.u32 	%r67, [%rd31];
	mov.b32 	{%rs34, %rs36}, %r67;
	// begin inline asm
	{  cvt.f32.f16 %f81, %rs33;}

	// end inline asm
	// begin inline asm
	{  cvt.f32.f16 %f82, %rs34;}

	// end inline asm
	fma.rn.f32 	%f97, %f81, %f82, %f218;
	// begin inline asm
	{  cvt.f32.f16 %f83, %rs35;}

	// end inline asm
	// begin inline asm
	{  cvt.f32.f16 %f84, %rs36;}

	// end inline asm
	fma.rn.f32 	%f98, %f83, %f84, %f97;
	ld.global.nc.u32 	%r68, [%rd30+4];
	mov.b32 	{%rs37, %rs39}, %r68;
	ld.global.nc.u32 	%r69, [%rd31+4];
	mov.b32 	{%rs38, %rs40}, %r69;
	// begin inline asm
	{  cvt.f32.f16 %f85, %rs37;}

	// end inline asm
	// begin inline asm
	{  cvt.f32.f16 %f86, %rs38;}

	// end inline asm
	fma.rn.f32 	%f99, %f85, %f86, %f98;
	// begin inline asm
	{  cvt.f32.f16 %f87, %rs39;}

	// end inline asm
	// begin inline asm
	{  cvt.f32.f16 %f88, %rs40;}

	// end inline asm
	fma.rn.f32 	%f100, %f87, %f88, %f99;
	ld.global.nc.u32 	%r70, [%rd30+8];
	mov.b32 	{%rs41, %rs43}, %r70;
	ld.global.nc.u32 	%r71, [%rd31+8];
	mov.b32 	{%rs42, %rs44}, %r71;
	// begin inline asm
	{  cvt.f32.f16 %f89, %rs41;}

	// end inline asm
	// begin inline asm
	{  cvt.f32.f16 %f90, %rs42;}

	// end inline asm
	fma.rn.f32 	%f101, %f89, %f90, %f100;
	// begin inline asm
	{  cvt.f32.f16 %f91, %rs43;}

	// end inline asm
	// begin inline asm
	{  cvt.f32.f16 %f92, %rs44;}

	// end inline asm
	fma.rn.f32 	%f102, %f91, %f92, %f101;
	ld.global.nc.u32 	%r72, [%rd30+12];
	mov.b32 	{%rs45, %rs47}, %r72;
	ld.global.nc.u32 	%r73, [%rd31+12];
	mov.b32 	{%rs46, %rs48}, %r73;
	// begin inline asm
	{  cvt.f32.f16 %f93, %rs45;}

	// end inline asm
	// begin inline asm
	{  cvt.f32.f16 %f94, %rs46;}

	// end inline asm
	fma.rn.f32 	%f103, %f93, %f94, %f102;
	// begin inline asm
	{  cvt.f32.f16 %f95, %rs47;}

	// end inline asm
	// begin inline asm
	{  cvt.f32.f16 %f96, %rs48;}

	// end inline asm
	fma.rn.f32 	%f218, %f95, %f96, %f103;
	add.s32 	%r92, %r92, 4;
$L__BB5_8:
	and.b32  	%r75, %r3, 3;
	setp.eq.s32 	%p7, %r75, 0;
	@%p7 bra 	$L__BB5_13;
	setp.eq.s32 	%p8, %r75, 1;
	@%p8 bra 	$L__BB5_11;
	mul.wide.u32 	%rd32, %r92, 4;
	add.s64 	%rd33, %rd4, %rd32;
	ld.global.nc.u32 	%r76, [%rd33];
	mov.b32 	{%rs49, %rs51}, %r76;
	add.s64 	%rd34, %rd1, %rd32;
	ld.global.nc.u32 	%r77, [%rd34];
	mov.b32 	{%rs50, %rs52}, %r77;
	// begin inline asm
	{  cvt.f32.f16 %f105, %rs49;}

	// end inline asm
	// begin inline asm
	{  cvt.f32.f16 %f106, %rs50;}

	// end inline asm
	fma.rn.f32 	%f113, %f105, %f106, %f218;
	// begin inline asm
	{  cvt.f32.f16 %f107, %rs51;}

	// end inline asm
	// begin inline asm
	{  cvt.f32.f16 %f108, %rs52;}

	// end inline asm
	fma.rn.f32 	%f114, %f107, %f108, %f113;
	ld.global.nc.u32 	%r78, [%rd33+4];
	mov.b32 	{%rs53, %rs55}, %r78;
	ld.global.nc.u32 	%r79, [%rd34+4];
	mov.b32 	{%rs54, %rs56}, %r79;
	// begin inline asm
	{  cvt.f32.f16 %f109, %rs53;}

	// end inline asm
	// begin inline asm
	{  cvt.f32.f16 %f110, %rs54;}

	// end inline asm
	fma.rn.f32 	%f115, %f109, %f110, %f114;
	// begin inline asm
	{  cvt.f32.f16 %f111, %rs55;}

	// end inline asm
	// begin inline asm
	{  cvt.f32.f16 %f112, %rs56;}

	// end inline asm
	fma.rn.f32 	%f218, %f111, %f112, %f115;
	add.s32 	%r92, %r92, 2;
$L__BB5_11:
	and.b32  	%r80, %r38, 2;
	setp.eq.s32 	%p9, %r80, 0;
	@%p9 bra 	$L__BB5_13;
	mul.wide.u32 	%rd35, %r92, 4;
	add.s64 	%rd36, %rd4, %rd35;
	ld.global.nc.u32 	%r81, [%rd36];
	mov.b32 	{%rs57, %rs59}, %r81;
	add.s64 	%rd37, %rd1, %rd35;
	ld.global.nc.u32 	%r82, [%rd37];
	mov.b32 	{%rs58, %rs60}, %r82;
	// begin inline asm
	{  cvt.f32.f16 %f116, %rs57;}

	// end inline asm
	// begin inline asm
	{  cvt.f32.f16 %f117, %rs58;}

	// end inline asm
	fma.rn.f32 	%f120, %f116, %f117, %f218;
	// begin inline asm
	{  cvt.f32.f16 %f118, %rs59;}

	// end inline asm
	// begin inline asm
	{  cvt.f32.f16 %f119, %rs60;}

	// end inline asm
	fma.rn.f32 	%f218, %f118, %f119, %f120;
	add.s32 	%r92, %r92, 1;
$L__BB5_13:
	shl.b32 	%r96, %r92, 1;
$L__BB5_14:
	setp.ge.s32 	%p10, %r96, %r38;
	@%p10 bra 	$L__BB5_27;
	sub.s32 	%r21, %r38, %r96;
	and.b32  	%r22, %r21, 15;
	sub.s32 	%r83, %r96, %r38;
	setp.gt.u32 	%p11, %r83, -16;
	@%p11 bra 	$L__BB5_18;
	and.b32  	%r84, %r21, -16;
	neg.s32 	%r94, %r84;
	mul.wide.u32 	%rd39, %r96, 2;
	add.s64 	%rd40, %rd26, %rd39;
	add.s64 	%rd41, %rd40, %rd3;
	add.s64 	%rd59, %rd41, 16;
	add.s64 	%rd42, %rd39, %rd1;
	add.s64 	%rd58, %rd42, 16;
$L__BB5_17:
	.pragma "nounroll";
	ld.global.nc.u16 	%rs61, [%rd59+-16];
	// begin inline asm
	{  cvt.f32.f16 %f122, %rs61;}

	// end inline asm
	ld.global.nc.u16 	%rs62, [%rd58+-16];
	// begin inline asm
	{  cvt.f32.f16 %f123, %rs62;}

	// end inline asm
	fma.rn.f32 	%f154, %f122, %f123, %f218;
	ld.global.nc.u16 	%rs63, [%rd59+-14];
	// begin inline asm
	{  cvt.f32.f16 %f124, %rs63;}

	// end inline asm
	ld.global.nc.u16 	%rs64, [%rd58+-14];
	// begin inline asm
	{  cvt.f32.f16 %f125, %rs64;}

	// end inline asm
	fma.rn.f32 	%f155, %f124, %f125, %f154;
	ld.global.nc.u16 	%rs65, [%rd59+-12];
	// begin inline asm
	{  cvt.f32.f16 %f126, %rs65;}

	// end inline asm
	ld.global.nc.u16 	%rs66, [%rd58+-12];
	// begin inline asm
	{  cvt.f32.f16 %f127, %rs66;}

	// end inline asm
	fma.rn.f32 	%f156, %f126, %f127, %f155;
	ld.global.nc.u16 	%rs67, [%rd59+-10];
	// begin inline asm
	{  cvt.f32.f16 %f128, %rs67;}

	// end inline asm
	ld.global.nc.u16 	%rs68, [%rd58+-10];
	// begin inline asm
	{  cvt.f32.f16 %f129, %rs68;}

	// end inline asm
	fma.rn.f32 	%f157, %f128, %f129, %f156;
	ld.global.nc.u16 	%rs69, [%rd59+-8];
	// begin inline asm
	{  cvt.f32.f16 %f130, %rs69;}

	// end inline asm
	ld.global.nc.u16 	%rs70, [%rd58+-8];
	// begin inline asm
	{  cvt.f32.f16 %f131, %rs70;}

	// end inline asm
	fma.rn.f32 	%f158, %f130, %f131, %f157;
	ld.global.nc.u16 	%rs71, [%rd59+-6];
	// begin inline asm
	{  cvt.f32.f16 %f132, %rs71;}

	// end inline asm
	ld.global.nc.u16 	%rs72, [%rd58+-6];
	// begin inline asm
	{  cvt.f32.f16 %f133, %rs72;}

	// end inline asm
	fma.rn.f32 	%f159, %f132, %f133, %f158;
	ld.global.nc.u16 	%rs73, [%rd59+-4];
	// begin inline asm
	{  cvt.f32.f16 %f134, %rs73;}

	// end inline asm
	ld.global.nc.u16 	%rs74, [%rd58+-4];
	// begin inline asm
	{  cvt.f32.f16 %f135, %rs74;}

	// end inline asm
	fma.rn.f32 	%f160, %f134, %f135, %f159;
	ld.global.nc.u16 	%rs75, [%rd59+-2];
	// begin inline asm
	{  cvt.f32.f16 %f136, %rs75;}

	// end inline asm
	ld.global.nc.u16 	%rs76, [%rd58+-2];
	// begin inline asm
	{  cvt.f32.f16 %f137, %rs76;}

	// end inline asm
	fma.rn.f32 	%f161, %f136, %f137, %f160;
	ld.global.nc.u16 	%rs77, [%rd59];
	// begin inline asm
	{  cvt.f32.f16 %f138, %rs77;}

	// end inline asm
	ld.global.nc.u16 	%rs78, [%rd58];
	// begin inline asm
	{  cvt.f32.f16 %f139, %rs78;}

	// end inline asm
	fma.rn.f32 	%f162, %f138, %f139, %f161;
	ld.global.nc.u16 	%rs79, [%rd59+2];
	// begin inline asm
	{  cvt.f32.f16 %f140, %rs79;}

	// end inline asm
	ld.global.nc.u16 	%rs80, [%rd58+2];
	// begin inline asm
	{  cvt.f32.f16 %f141, %rs80;}

	// end inline asm
	fma.rn.f32 	%f163, %f140, %f141, %f162;
	ld.global.nc.u16 	%rs81, [%rd59+4];
	// begin inline asm
	{  cvt.f32.f16 %f142, %rs81;}

	// end inline asm
	ld.global.nc.u16 	%rs82, [%rd58+4];
	// begin inline asm
	{  cvt.f32.f16 %f143, %rs82;}

	// end inline asm
	fma.rn.f32 	%f164, %f142, %f143, %f163;
	ld.global.nc.u16 	%rs83, [%rd59+6];
	// begin inline asm
	{  cvt.f32.f16 %f144, %rs83;}

	// end inline asm
	ld.global.nc.u16 	%rs84, [%rd58+6];
	// begin inline asm
	{  cvt.f32.f16 %f145, %rs84;}

	// end inline asm
	fma.rn.f32 	%f165, %f144, %f145, %f164;
	ld.global.nc.u16 	%rs85, [%rd59+8];
	// begin inline asm
	{  cvt.f32.f16 %f146, %rs85;}

	// end inline asm
	ld.global.nc.u16 	%rs86, [%rd58+8];
	// begin inline asm
	{  cvt.f32.f16 %f147, %rs86;}

	// end inline asm
	fma.rn.f32 	%f166, %f146, %f147, %f165;
	ld.global.nc.u16 	%rs87, [%rd59+10];
	// begin inline asm
	{  cvt.f32.f16 %f148, %rs87;}

	// end inline asm
	ld.global.nc.u16 	%rs88, [%rd58+10];
	// begin inline asm
	{  cvt.f32.f16 %f149, %rs88;}

	// end inline asm
	fma.rn.f32 	%f167, %f148, %f149, %f166;
	ld.global.nc.u16 	%rs89, [%rd59+12];
	// begin inline asm
	{  cvt.f32.f16 %f150, %rs89;}

	// end inline asm
	ld.global.nc.u16 	%rs90, [%rd58+12];
	// begin inline asm
	{  cvt.f32.f16 %f151, %rs90;}

	// end inline asm
	fma.rn.f32 	%f168, %f150, %f151, %f167;
	ld.global.nc.u16 	%rs91, [%rd59+14];
	// begin inline asm
	{  cvt.f32.f16 %f152, %rs91;}

	// end inline asm
	ld.global.nc.u16 	%rs92, [%rd58+14];
	// begin inline asm
	{  cvt.f32.f16 %f153, %rs92;}

	// end inline asm
	fma.rn.f32 	%f218, %f152, %f153, %f168;
	add.s32 	%r96, %r96, 16;
	add.s32 	%r94, %r94, 16;
	add.s64 	%rd59, %rd59, 32;
	add.s64 	%rd58, %rd58, 32;
	setp.ne.s32 	%p12, %r94, 0;
	@%p12 bra 	$L__BB5_17;
$L__BB5_18:
	setp.eq.s32 	%p13, %r22, 0;
	@%p13 bra 	$L__BB5_27;
	and.b32  	%r29, %r21, 7;
	setp.lt.u32 	%p14, %r22, 8;
	@%p14 bra 	$L__BB5_21;
	mul.wide.u32 	%rd43, %r96, 2;
	add.s64 	%rd44, %rd4, %rd43;
	ld.global.nc.u16 	%rs93, [%rd44];
	// begin inline asm
	{  cvt.f32.f16 %f170, %rs93;}

	// end inline asm
	add.s64 	%rd45, %rd1, %rd43;
	ld.global.nc.u16 	%rs94, [%rd45];
	// begin inline asm
	{  cvt.f32.f16 %f171, %rs94;}

	// end inline asm
	fma.rn.f32 	%f186, %f170, %f171, %f218;
	ld.global.nc.u16 	%rs95, [%rd44+2];
	// begin inline asm
	{  cvt.f32.f16 %f172, %rs95;}

	// end inline asm
	ld.global.nc.u16 	%rs96, [%rd45+2];
	// begin inline asm
	{  cvt.f32.f16 %f173, %rs96;}

	// end inline asm
	fma.rn.f32 	%f187, %f172, %f173, %f186;
	ld.global.nc.u16 	%rs97, [%rd44+4];
	// begin inline asm
	{  cvt.f32.f16 %f174, %rs97;}

	// end inline asm
	ld.global.nc.u16 	%rs98, [%rd45+4];
	// begin inline asm
	{  cvt.f32.f16 %f175, %rs98;}

	// end inline asm
	fma.rn.f32 	%f188, %f174, %f175, %f187;
	ld.global.nc.u16 	%rs99, [%rd44+6];
	// begin inline asm
	{  cvt.f32.f16 %f176, %rs99;}

	// end inline asm
	ld.global.nc.u16 	%rs100, [%rd45+6];
	// begin inline asm
	{  cvt.f32.f16 %f177, %rs100;}

	// end inline asm
	fma.rn.f32 	%f189, %f176, %f177, %f188;
	ld.global.nc.u16 	%rs101, [%rd44+8];
	// begin inline asm
	{  cvt.f32.f16 %f178, %rs101;}

	// end inline asm
	ld.global.nc.u16 	%rs102, [%rd45+8];
	// begin inline asm
	{  cvt.f32.f16 %f179, %rs102;}

	// end inline asm
	fma.rn.f32 	%f190, %f178, %f179, %f189;
	ld.global.nc.u16 	%rs103, [%rd44+10];
	// begin inline asm
	{  cvt.f32.f16 %f180, %rs103;}

	// end inline asm
	ld.global.nc.u16 	%rs104, [%rd45+10];
	// begin inline asm
	{  cvt.f32.f16 %f181, %rs104;}

	// end inline asm
	fma.rn.f32 	%f191, %f180, %f181, %f190;
	ld.global.nc.u16 	%rs105, [%rd44+12];
	// begin inline asm
	{  cvt.f32.f16 %f182, %rs105;}

	// end inline asm
	ld.global.nc.u16 	%rs106, [%rd45+12];
	// begin inline asm
	{  cvt.f32.f16 %f183, %rs106;}

	// end inline asm
	fma.rn.f32 	%f192, %f182, %f183, %f191;
	ld.global.nc.u16 	%rs107, [%rd44+14];
	// begin inline asm
	{  cvt.f32.f16 %f184, %rs107;}

	// end inline asm
	ld.global.nc.u16 	%rs108, [%rd45+14];
	// begin inline asm
	{  cvt.f32.f16 %f185, %rs108;}

	// end inline asm
	fma.rn.f32 	%f218, %f184, %f185, %f192;
	add.s32 	%r96, %r96, 8;
$L__BB5_21:
	setp.eq.s32 	%p15, %r29, 0;
	@%p15 bra 	$L__BB5_27;
	and.b32  	%r32, %r21, 3;
	setp.lt.u32 	%p16, %r29, 4;
	@%p16 bra 	$L__BB5_24;
	mul.wide.u32 	%rd46, %r96, 2;
	add.s64 	%rd47, %rd4, %rd46;
	ld.global.nc.u16 	%rs109, [%rd47];
	// begin inline asm
	{  cvt.f32.f16 %f194, %rs109;}

	// end inline asm
	add.s64 	%rd48, %rd1, %rd46;
	ld.global.nc.u16 	%rs110, [%rd48];
	// begin inline asm
	{  cvt.f32.f16 %f195, %rs110;}

	// end inline asm
	fma.rn.f32 	%f202, %f194, %f195, %f218;
	ld.global.nc.u16 	%rs111, [%rd47+2];
	// begin inline asm
	{  cvt.f32.f16 %f196, %rs111;}

	// end inline asm
	ld.global.nc.u16 	%rs112, [%rd48+2];
	// begin inline asm
	{  cvt.f32.f16 %f197, %rs112;}

	// end inline asm
	fma.rn.f32 	%f203, %f196, %f197, %f202;
	ld.global.nc.u16 	%rs113, [%rd47+4];
	// begin inline asm
	{  cvt.f32.f16 %f198, %rs113;}

	// end inline asm
	ld.global.nc.u16 	%rs114, [%rd48+4];
	// begin inline asm
	{  cvt.f32.f16 %f199, %rs114;}

	// end inline asm
	fma.rn.f32 	%f204, %f198, %f199, %f203;
	ld.global.nc.u16 	%rs115, [%rd47+6];
	// begin inline asm
	{  cvt.f32.f16 %f200, %rs115;}

	// end inline asm
	ld.global.nc.u16 	%rs116, [%rd48+6];
	// begin inline asm
	{  cvt.f32.f16 %f201, %rs116;}

	// end inline asm
	fma.rn.f32 	%f218, %f200, %f201, %f204;
	add.s32 	%r96, %r96, 4;
$L__BB5_24:
	setp.eq.s32 	%p17, %r32, 0;
	@%p17 bra 	$L__BB5_27;
	mul.wide.u32 	%rd49, %r96, 2;
	add.s64 	%rd61, %rd1, %rd49;
	add.s64 	%rd51, %rd26, %rd49;
	add.s64 	%rd60, %rd3, %rd51;
	neg.s32 	%r99, %r32;
$L__BB5_26:
	.pragma "nounroll";
	ld.global.nc.u16 	%rs117, [%rd60];
	// begin inline asm
	{  cvt.f32.f16 %f205, %rs117;}

	// end inline asm
	ld.global.nc.u16 	%rs118, [%rd61];
	// begin inline asm
	{  cvt.f32.f16 %f206, %rs118;}

	// end inline asm
	fma.rn.f32 	%f218, %f205, %f206, %f218;
	add.s64 	%rd61, %rd61, 2;
	add.s64 	%rd60, %rd60, 2;
	add.s32 	%r99, %r99, 1;
	setp.ne.s32 	%p18, %r99, 0;
	@%p18 bra 	$L__BB5_26;
$L__BB5_27:
	setp.neu.f32 	%p19, %f28, 0f00000000;
	@%p19 bra 	$L__BB5_29;
	mul.f32 	%f210, %f27, %f218;
	// begin inline asm
	{  cvt.rn.f16.f32 %rs121, %f210;}

	// end inline asm
	mul.wide.s32 	%rd54, %r1, 2;
	add.s64 	%rd55, %rd2, %rd54;
	st.global.u16 	[%rd55], %rs121;
	bra.uni 	$L__BB5_30;
$L__BB5_29:
	mul.wide.s32 	%rd52, %r1, 2;
	add.s64 	%rd53, %rd2, %rd52;
	ld.global.u16 	%rs119, [%rd53];
	// begin inline asm
	{  cvt.f32.f16 %f207, %rs119;}

	// end inline asm
	mul.f32 	%f209, %f28, %f207;
	fma.rn.f32 	%f208, %f27, %f218, %f209;
	// begin inline asm
	{  cvt.rn.f16.f32 %rs120, %f208;}

	// end inline asm
	st.global.u16 	[%rd53], %rs120;
$L__BB5_30:
	ret;

}
	// .globl	_ZN3lux4cuda4gemv22gemv_causal_f16_kernelEPK6__halfS4_PS2_iiff
.visible .entry _ZN3lux4cuda4gemv22gemv_causal_f16_kernelEPK6__halfS4_PS2_iiff(
	.param .u64 .ptr .align 1 _ZN3lux4cuda4gemv22gemv_causal_f16_kernelEPK6__halfS4_PS2_iiff_param_0,
	.param .u64 .ptr .align 1 _ZN3lux4cuda4gemv22gemv_causal_f16_kernelEPK6__halfS4_PS2_iiff_param_1,
	.param .u64 .ptr .align 1 _ZN3lux4cuda4gemv22gemv_causal_f16_kernelEPK6__halfS4_PS2_iiff_param_2,
	.param .u32 _ZN3lux4cuda4gemv22gemv_causal_f16_kernelEPK6__halfS4_PS2_iiff_param_3,
	.param .u32 _ZN3lux4cuda4gemv22gemv_causal_f16_kernelEPK6__halfS4_PS2_iiff_param_4,
	.param .f32 _ZN3lux4cuda4gemv22gemv_causal_f16_kernelEPK6__halfS4_PS2_iiff_param_5,
	.param .f32 _ZN3lux4cuda4gemv22gemv_causal_f16_kernelEPK6__halfS4_PS2_iiff_param_6
)
{
	.reg .pred 	%p<12>;
	.reg .b16 	%rs<62>;
	.reg .b32 	%r<31>;
	.reg .b32 	%f<118>;
	.reg .b64 	%rd<46>;

	ld.param.u64 	%rd17, [_ZN3lux4cuda4gemv22gemv_causal_f16_kernelEPK6__halfS4_PS2_iiff_param_0];
	ld.param.u64 	%rd18, [_ZN3lux4cuda4gemv22gemv_causal_f16_kernelEPK6__halfS4_PS2_iiff_param_1];
	ld.param.u64 	%rd19, [_ZN3lux4cuda4gemv22gemv_causal_f16_kernelEPK6__halfS4_PS2_iiff_param_2];
	ld.param.u32 	%r19, [_ZN3lux4cuda4gemv22gemv_causal_f16_kernelEPK6__halfS4_PS2_iiff_param_3];
	ld.param.u32 	%r18, [_ZN3lux4cuda4gemv22gemv_causal_f16_kernelEPK6__halfS4_PS2_iiff_param_4];
	ld.param.f32 	%f14, [_ZN3lux4cuda4gemv22gemv_causal_f16_kernelEPK6__halfS4_PS2_iiff_param_5];
	ld.param.f32 	%f15, [_ZN3lux4cuda4gemv22gemv_causal_f16_kernelEPK6__halfS4_PS2_iiff_param_6];
	cvta.to.global.u64 	%rd1, %rd18;
	cvta.to.global.u64 	%rd2, %rd17;
	cvta.to.global.u64 	%rd3, %rd19;
	mov.u32 	%r20, %ctaid.x;
	shl.b32 	%r21, %r20, 8;
	mov.u32 	%r22, %tid.x;
	add.s32 	%r1, %r21, %r22;
	setp.ge.s32 	%p1, %r1, %r19;
	@%p1 bra 	$L__BB6_17;
	mul.lo.s32 	%r23, %r18, %r1;
	cvt.s64.s32 	%rd4, %r23;
	add.s32 	%r24, %r1, 1;
	min.s32 	%r2, %r24, %r18;
	setp.lt.s32 	%p2, %r2, 1;
	mov.f32 	%f117, 0f00000000;
	@%p2 bra 	$L__BB6_14;
	and.b32  	%r3, %r2, 15;
	setp.lt.u32 	%p3, %r2, 16;
	mov.f32 	%f117, 0f00000000;
	mov.b32 	%r28, 0;
	@%p3 bra 	$L__BB6_5;
	and.b32  	%r28, %r2, 2147483632;
	neg.s32 	%r26, %r28;
	shl.b64 	%rd20, %rd4, 1;
	add.s64 	%rd21, %rd20, %rd2;
	add.s64 	%rd43, %rd21, 16;
	add.s64 	%rd42, %rd1, 16;
	mov.f32 	%f117, 0f00000000;
$L__BB6_4:
	.pragma "nounroll";
	ld.global.nc.u16 	%rs1, [%rd43+-16];
	// begin inline asm
	{  cvt.f32.f16 %f20, %rs1;}

	// end inline asm
	ld.global.nc.u16 	%rs2, [%rd42+-16];
	// begin inline asm
	{  cvt.f32.f16 %f21, %rs2;}

	// end inline asm
	fma.rn.f32 	%f52, %f20, %f21, %f117;
	ld.global.nc.u16 	%rs3, [%rd43+-14];
	// begin inline asm
	{  cvt.f32.f16 %f22, %rs3;}

	// end inline asm
	ld.global.nc.u16 	%rs4, [%rd42+-14];
	// begin inline asm
	{  cvt.f32.f16 %f23, %rs4;}

	// end inline asm
	fma.rn.f32 	%f53, %f22, %f23, %f52;
	ld.global.nc.u16 	%rs5, [%rd43+-12];
	// begin inline asm
	{  cvt.f32.f16 %f24, %rs5;}

	// end inline asm
	ld.global.nc.u16 	%rs6, [%rd42+-12];
	// begin inline asm
	{  cvt.f32.f16 %f25, %rs6;}

	// end inline asm
	fma.rn.f32 	%f54, %f24, %f25, %f53;
	ld.global.nc.u16 	%rs7, [%rd43+-10];
	// begin inline asm
	{  cvt.f32.f16 %f26, %rs7;}

	// end inline asm
	ld.global.nc.u16 	%rs8, [%rd42+-10];
	// begin inline asm
	{  cvt.f32.f16 %f27, %rs8;}

	// end inline asm
	fma.rn.f32 	%f55, %f26, %f27, %f54;
	ld.global.nc.u16 	%rs9, [%rd43+-8];
	// begin inline asm
	{  cvt.f32.f16 %f28, %rs9;}

	// end inline asm
	ld.global.nc.u16 	%rs10, [%rd42+-8];
	// begin inline asm
	{  cvt.f32.f16 %f29, %rs10;}

	// end inline asm
	fma.rn.f32 	%f56, %f28, %f29, %f55;
	ld.global.nc.u16 	%rs11, [%rd43+-6];
	// begin inline asm
	{  cvt.f32.f16 %f30, %rs11;}

	// end inline asm
	ld.global.nc.u16 	%rs12, [%rd42+-6];
	// begin inline asm
	{  cvt.f32.f16 %f31, %rs12;}

	// end inline asm
	fma.rn.f32 	%f57, %f30, %f31, %f56;
	ld.global.nc.u16 	%rs13, [%rd43+-4];
	// begin inline asm
	{  cvt.f32.f16 %f32, %rs13;}

	// end inline asm
	ld.global.nc.u16 	%rs14, [%rd42+-4];
	// begin inline asm
	{  cvt.f32.f16 %f33, %rs14;}

	// end inline asm
	fma.rn.f32 	%f58, %f32, %f33, %f57;
	ld.global.nc.u16 	%rs15, [%rd43+-2];
	// begin inline asm
	{  cvt.f32.f16 %f34, %rs15;}

	// end inline asm
	ld.global.nc.u16 	%rs16, [%rd42+-2];
	// begin inline asm
	{  cvt.f32.f16 %f35, %rs16;}

	// end inline asm
	fma.rn.f32 	%f59, %f34, %f35, %f58;
	ld.global.nc.u16 	%rs17, [%rd43];
	// begin inline asm
	{  cvt.f32.f16 %f36, %rs17;}

	// end inline asm
	ld.global.nc.u16 	%rs18, [%rd42];
	// begin inline asm
	{  cvt.f32.f16 %f37, %rs18;}

	// end inline asm
	fma.rn.f32 	%f60, %f36, %f37, %f59;
	ld.global.nc.u16 	%rs19, [%rd43+2];
	// begin inline asm
	{  cvt.f32.f16 %f38, %rs19;}

	// end inline asm
	ld.global.nc.u16 	%rs20, [%rd42+2];
	// begin inline asm
	{  cvt.f32.f16 %f39, %rs20;}

	// end inline asm
	fma.rn.f32 	%f61, %f38, %f39, %f60;
	ld.global.nc.u16 	%rs21, [%rd43+4];
	// begin inline asm
	{  cvt.f32.f16 %f40, %rs21;}

	// end inline asm
	ld.global.nc.u16 	%rs22, [%rd42+4];
	// begin inline asm
	{  cvt.f32.f16 %f41, %rs22;}

	// end inline asm
	fma.rn.f32 	%f62, %f40, %f41, %f61;
	ld.global.nc.u16 	%rs23, [%rd43+6];
	// begin inline asm
	{  cvt.f32.f16 %f42, %rs23;}

	// end inline asm
	ld.global.nc.u16 	%rs24, [%rd42+6];
	// begin inline asm
	{  cvt.f32.f16 %f43, %rs24;}

	// end inline asm
	fma.rn.f32 	%f63, %f42, %f43, %f62;
	ld.global.nc.u16 	%rs25, [%rd43+8];
	// begin inline asm
	{  cvt.f32.f16 %f44, %rs25;}

	// end inline asm
	ld.global.nc.u16 	%rs26, [%rd42+8];
	// begin inline asm
	{  cvt.f32.f16 %f45, %rs26;}

	// end inline asm
	fma.rn.f32 	%f64, %f44, %f45, %f63;
	ld.global.nc.u16 	%rs27, [%rd43+10];
	// begin inline asm
	{  cvt.f32.f16 %f46, %rs27;}

	// end inline asm
	ld.global.nc.u16 	%rs28, [%rd42+10];
	// begin inline asm
	{  cvt.f32.f16 %f47, %rs28;}

	// end inline asm
	fma.rn.f32 	%f65, %f46, %f47, %f64;
	ld.global.nc.u16 	%rs29, [%rd43+12];
	// begin inline asm
	{  cvt.f32.f16 %f48, %rs29;}

	// end inline asm
	ld.global.nc.u16 	%rs30, [%rd42+12];
	// begin inline asm
	{  cvt.f32.f16 %f49, %rs30;}

	// end inline asm
	fma.rn.f32 	%f66, %f48, %f49, %f65;
	ld.global.nc.u16 	%rs31, [%rd43+14];
	// begin inline asm
	{  cvt.f32.f16 %f50, %rs31;}

	// end inline asm
	ld.global.nc.u16 	%rs32, [%rd42+14];
	// begin inline asm
	{  cvt.f32.f16 %f51, %rs32;}

	// end inline asm
	fma.rn.f32 	%f117, %f50, %f51, %f66;
	add.s32 	%r26, %r26, 16;
	add.s64 	%rd43, %rd43, 32;
	add.s64 	%rd42, %rd42, 32;
	setp.ne.s32 	%p4, %r26, 0;
	@%p4 bra 	$L__BB6_4;
$L__BB6_5:
	setp.eq.s32 	%p5, %r3, 0;
	@%p5 bra 	$L__BB6_14;
	and.b32  	%r9, %r2, 7;
	setp.lt.u32 	%p6, %r3, 8;
	@%p6 bra 	$L__BB6_8;
	cvt.u64.u32 	%rd22, %r28;
	add.s64 	%rd23, %rd22, %rd4;
	shl.b64 	%rd24, %rd23, 1;
	add.s64 	%rd25, %rd2, %rd24;
	ld.global.nc.u16 	%rs33, [%rd25];
	// begin inline asm
	{  cvt.f32.f16 %f68, %rs33;}

	// end inline asm
	mul.wide.u32 	%rd26, %r28, 2;
	add.s64 	%rd27, %rd1, %rd26;
	ld.global.nc.u16 	%rs34, [%rd27];
	// begin inline asm
	{  cvt.f32.f16 %f69, %rs34;}

	// end inline asm
	fma.rn.f32 	%f84, %f68, %f69, %f117;
	ld.global.nc.u16 	%rs35, [%rd25+2];
	// begin inline asm
	{  cvt.f32.f16 %f70, %rs35;}

	// end inline asm
	ld.global.nc.u16 	%rs36, [%rd27+2];
	// begin inline asm
	{  cvt.f32.f16 %f71, %rs36;}

	// end inline asm
	fma.rn.f32 	%f85, %f70, %f71, %f84;
	ld.global.nc.u16 	%rs37, [%rd25+4];
	// begin inline asm
	{  cvt.f32.f16 %f72, %rs37;}

	// end inline asm
	ld.global.nc.u16 	%rs38, [%rd27+4];
	// begin inline asm
	{  cvt.f32.f16 %f73, %rs38;}

	// end inline asm
	fma.rn.f32 	%f86, %f72, %f73, %f85;
	ld.global.nc.u16 	%rs39, [%rd25+6];
	// begin inline asm
	{  cvt.f32.f16 %f74, %rs39;}

	// end inline asm
	ld.global.nc.u16 	%rs40, [%rd27+6];
	// begin inline asm
	{  cvt.f32.f16 %f75, %rs40;}

	// end inline asm
	fma.rn.f32 	%f87, %f74, %f75, %f86;
	ld.global.nc.u16 	%rs41, [%rd25+8];
	// begin inline asm
	{  cvt.f32.f16 %f76, %rs41;}

	// end inline asm
	ld.global.nc.u16 	%rs42, [%rd27+8];
	// begin inline asm
	{  cvt.f32.f16 %f77, %rs42;}

	// end inline asm
	fma.rn.f32 	%f88, %f76, %f77, %f87;
	ld.global.nc.u16 	%rs43, [%rd25+10];
	// begin inline asm
	{  cvt.f32.f16 %f78, %rs43;}

	// end inline asm
	ld.global.nc.u16 	%rs44, [%rd27+10];
	// begin inline asm
	{  cvt.f32.f16 %f79, %rs44;}

	// end inline asm
	fma.rn.f32 	%f89, %f78, %f79, %f88;
	ld.global.nc.u16 	%rs45, [%rd25+12];
	// begin inline asm
	{  cvt.f32.f16 %f80, %rs45;}

	// end inline asm
	ld.global.nc.u16 	%rs46, [%rd27+12];
	// begin inline asm
	{  cvt.f32.f16 %f81, %rs46;}

	// end inline asm
	fma.rn.f32 	%f90, %f80, %f81, %f89;
	ld.global.nc.u16 	%rs47, [%rd25+14];
	// begin inline asm
	{  cvt.f32.f16 %f82, %rs47;}

	// end inline asm
	ld.global.nc.u16 	%rs48, [%rd27+14];
	// begin inline asm
	{  cvt.f32.f16 %f83, %rs48;}

	// end inline asm
	fma.rn.f32 	%f117, %f82, %f83, %f90;
	add.s32 	%r28, %r28, 8;
$L__BB6_8:
	setp.eq.s32 	%p7, %r9, 0;
	@%p7 bra 	$L__BB6_14;
	and.b32  	%r12, %r2, 3;
	setp.lt.u32 	%p8, %r9, 4;
	@%p8 bra 	$L__BB6_11;
	cvt.u64.u32 	%rd28, %r28;
	add.s64 	%rd29, %rd28, %rd4;
	shl.b64 	%rd30, %rd29, 1;
	add.s64 	%rd31, %rd2, %rd30;
	ld.global.nc.u16 	%rs49, [%rd31];
	// begin inline asm
	{  cvt.f32.f16 %f92, %rs49;}

	// end inline asm
	mul.wide.u32 	%rd32, %r28, 2;
	add.s64 	%rd33, %rd1, %rd32;
	ld.global.nc.u16 	%rs50, [%rd33];
	// begin inline asm
	{  cvt.f32.f16 %f93, %rs50;}

	// end inline asm
	fma.rn.f32 	%f100, %f92, %f93, %f117;
	ld.global.nc.u16 	%rs51, [%rd31+2];
	// begin inline asm
	{  cvt.f32.f16 %f94, %rs51;}

	// end inline asm
	ld.global.nc.u16 	%rs52, [%rd33+2];
	// begin inline asm
	{  cvt.f32.f16 %f95, %rs52;}

	// end inline asm
	fma.rn.f32 	%f101, %f94, %f95, %f100;
	ld.global.nc.u16 	%rs53, [%rd31+4];
	// begin inline asm
	{  cvt.f32.f16 %f96, %rs53;}

	// end inline asm
	ld.global.nc.u16 	%rs54, [%rd33+4];
	// begin inline asm
	{  cvt.f32.f16 %f97, %rs54;}

	// end inline asm
	fma.rn.f32 	%f102, %f96, %f97, %f101;
	ld.global.nc.u16 	%rs55, [%rd31+6];
	// begin inline asm
	{  cvt.f32.f16 %f98, %rs55;}

	// end inline asm
	ld.global.nc.u16 	%rs56, [%rd33+6];
	// begin inline asm
	{  cvt.f32.f16 %f99, %rs56;}

	// end inline asm
	fma.rn.f32 	%f117, %f98, %f99, %f102;
	add.s32 	%r28, %r28, 4;
$L__BB6_11:
	setp.eq.s32 	%p9, %r12, 0;
	@%p9 bra 	$L__BB6_14;
	cvt.u64.u32 	%rd34, %r28;
	mul.wide.u32 	%rd35, %r28, 2;
	add.s64 	%rd45, %rd1, %rd35;
	add.s64 	%rd36, %rd4, %rd34;
	shl.b64 	%rd37, %rd36, 1;
	add.s64 	%rd44, %rd2, %rd37;
	neg.s32 	%r30, %r12;
$L__BB6_13:
	.pragma "nounroll";
	ld.global.nc.u16 	%rs57, [%rd44];
	// begin inline asm
	{  cvt.f32.f16 %f103, %rs57;}

	// end inline asm
	ld.global.nc.u16 	%rs58, [%rd45];
	// begin inline asm
	{  cvt.f32.f16 %f104, %rs58;}

	// end inline asm
	fma.rn.f32 	%f117, %f103, %f104, %f117;
	add.s64 	%rd45, %rd45, 2;
	add.s64 	%rd44, %rd44, 2;
	add.s32 	%r30, %r30, 1;
	setp.ne.s32 	%p10, %r30, 0;
	@%p10 bra 	$L__BB6_13;
$L__BB6_14:
	setp.neu.f32 	%p11, %f15, 0f00000000;
	@%p11 bra 	$L__BB6_16;
	mul.f32 	%f108, %f14, %f117;
	// begin inline asm
	{  cvt.rn.f16.f32 %rs61, %f108;}

	// end inline asm
	mul.wide.s32 	%rd40, %r1, 2;
	add.s64 	%rd41, %rd3, %rd40;
	st.global.u16 	[%rd41], %rs61;
	bra.uni 	$L__BB6_17;
$L__BB6_16:
	mul.wide.s32 	%rd38, %r1, 2;
	add.s64 	%rd39, %rd3, %rd38;
	ld.global.u16 	%rs59, [%rd39];
	// begin inline asm
	{  cvt.f32.f16 %f105, %rs59;}

	// end inline asm
	mul.f32 	%f107, %f15, %f105;
	fma.rn.f32 	%f106, %f14, %f117, %f107;
	// begin inline asm
	{  cvt.rn.f16.f32 %rs60, %f106;}

	// end inline asm
	st.global.u16 	[%rd39], %rs60;
$L__BB6_17:
	ret;

}
	// .globl	_ZN3lux4cuda4gemv23gemv_batched_f32_kernelEPKPKfS5_PKPfiiiff
.visible .entry _ZN3lux4cuda4gemv23gemv_batched_f32_kernelEPKPKfS5_PKPfiiiff(
	.param .u64 .ptr .align 1 _ZN3lux4cuda4gemv23gemv_batched_f32_kernelEPKPKfS5_PKPfiiiff_param_0,
	.param .u64 .ptr .align 1 _ZN3lux4cuda4gemv23gemv_batched_f32_kernelEPKPKfS5_PKPfiiiff_param_1,
	.param .u64 .ptr .align 1 _ZN3lux4cuda4gemv23gemv_batched_f32_kernelEPKPKfS5_PKPfiiiff_param_2,
	.param .u32 _ZN3lux4cuda4gemv23gemv_batched_f32_kernelEPKPKfS5_PKPfiiiff_param_3,
	.param .u32 _ZN3lux4cuda4gemv23gemv_batched_f32_kernelEPKPKfS5_PKPfiiiff_param_4,
	.param .u32 _ZN3lux4cuda4gemv23gemv_batched_f32_kernelEPKPKfS5_PKPfiiiff_param_5,
	.param .f32 _ZN3lux4cuda4gemv23gemv_batched_f32_kernelEPKPKfS5_PKPfiiiff_param_6,
	.param .f32 _ZN3lux4cuda4gemv23gemv_batched_f32_kernelEPKPKfS5_PKPfiiiff_param_7
)
{
	.reg .pred 	%p<10>;
	.reg .b32 	%r<23>;
	.reg .b32 	%f<36>;
	.reg .b64 	%rd<44>;

	ld.param.u64 	%rd17, [_ZN3lux4cuda4gemv23gemv_batched_f32_kernelEPKPKfS5_PKPfiiiff_param_0];
	ld.param.u64 	%rd18, [_ZN3lux4cuda4gemv23gemv_batched_f32_kernelEPKPKfS5_PKPfiiiff_param_1];
	ld.param.u64 	%rd19, [_ZN3lux4cuda4gemv23gemv_batched_f32_kernelEPKPKfS5_PKPfiiiff_param_2];
	ld.param.u32 	%r13, [_ZN3lux4cuda4gemv23gemv_batched_f32_kernelEPKPKfS5_PKPfiiiff_param_3];
	ld.param.u32 	%r12, [_ZN3lux4cuda4gemv23gemv_batched_f32_kernelEPKPKfS5_PKPfiiiff_param_4];
	ld.param.u32 	%r14, [_ZN3lux4cuda4gemv23gemv_batched_f32_kernelEPKPKfS5_PKPfiiiff_param_5];
	ld.param.f32 	%f8, [_ZN3lux4cuda4gemv23gemv_batched_f32_kernelEPKPKfS5_PKPfiiiff_param_6];
	ld.param.f32 	%f9, [_ZN3lux4cuda4gemv23gemv_batched_f32_kernelEPKPKfS5_PKPfiiiff_param_7];
	mov.u32 	%r1, %ctaid.y;
	mov.u32 	%r15, %ctaid.x;
	shl.b32 	%r16, %r15, 8;
	mov.u32 	%r17, %tid.x;
	add.s32 	%r2, %r16, %r17;
	setp.ge.s32 	%p1, %r1, %r14;
	setp.ge.s32 	%p2, %r2, %r13;
	or.pred  	%p3, %p2, %p1;
	@%p3 bra 	$L__BB7_11;
	cvta.to.global.u64 	%rd20, %rd17;
	cvta.to.global.u64 	%rd21, %rd18;
	cvta.to.global.u64 	%rd22, %rd19;
	mul.wide.u32 	%rd23, %r1, 8;
	add.s64 	%rd24, %rd20, %rd23;
	ld.global.nc.u64 	%rd25, [%rd24];
	cvta.to.global.u64 	%rd1, %rd25;
	add.s64 	%rd26, %rd21, %rd23;
	ld.global.nc.u64 	%rd27, [%rd26];
	cvta.to.global.u64 	%rd2, %rd27;
	add.s64 	%rd28, %rd22, %rd23;
	ld.global.nc.u64 	%rd29, [%rd28];
	cvta.to.global.u64 	%rd3, %rd29;
	mul.lo.s32 	%r18, %r12, %r2;
	cvt.s64.s32 	%rd4, %r18;
	setp.lt.s32 	%p4, %r12, 1;
	mov.f32 	%f35, 0f00000000;
	@%p4 bra 	$L__BB7_8;
	and.b32  	%r3, %r12, 3;
	setp.lt.u32 	%p5, %r12, 4;
	mov.f32 	%f35, 0f00000000;
	mov.b32 	%r21, 0;
	@%p5 bra 	$L__BB7_5;
	and.b32  	%r21, %r12, 2147483644;
	neg.s32 	%r20, %r21;
	shl.b64 	%rd30, %rd4, 2;
	add.s64 	%rd31, %rd30, %rd1;
	add.s64 	%rd41, %rd31, 8;
	add.s64 	%rd40, %rd2, 8;
	mov.f32 	%f35, 0f00000000;
$L__BB7_4:
	.pragma "nounroll";
	ld.global.f32 	%f14, [%rd41+-8];
	ld.global.f32 	%f15, [%rd40+-8];
	fma.rn.f32 	%f16, %f14, %f15, %f35;
	ld.global.f32 	%f17, [%rd41+-4];
	ld.global.f32 	%f18, [%rd40+-4];
	fma.rn.f32 	%f19, %f17, %f18, %f16;
	ld.global.f32 	%f20, [%rd41];
	ld.global.f32 	%f21, [%rd40];
	fma.rn.f32 	%f22, %f20, %f21, %f19;
	ld.global.f32 	%f23, [%rd41+4];
	ld.global.f32 	%f24, [%rd40+4];
	fma.rn.f32 	%f35, %f23, %f24, %f22;
	add.s32 	%r20, %r20, 4;
	add.s64 	%rd41, %rd41, 16;
	add.s64 	%rd40, %rd40, 16;
	setp.ne.s32 	%p6, %r20, 0;
	@%p6 bra 	$L__BB7_4;
$L__BB7_5:
	setp.eq.s32 	%p7, %r3, 0;
	@%p7 bra 	$L__BB7_8;
	cvt.u64.u32 	%rd32, %r21;
	mul.wide.u32 	%rd33, %r21, 4;
	add.s64 	%rd43, %rd2, %rd33;
	add.s64 	%rd34, %rd4, %rd32;
	shl.b64 	%rd35, %rd34, 2;
	add.s64 	%rd42, %rd1, %rd35;
	neg.s32 	%r22, %r3;
$L__BB7_7:
	.pragma "nounroll";
	ld.global.f32 	%f25, [%rd42];
	ld.global.f32 	%f26, [%rd43];
	fma.rn.f32 	%f35, %f25, %f26, %f35;
	add.s64 	%rd43, %rd43, 4;
	add.s64 	%rd42, %rd42, 4;
	add.s32 	%r22, %r22, 1;
	setp.ne.s32 	%p8, %r22, 0;
	@%p8 bra 	$L__BB7_7;
$L__BB7_8:
	setp.neu.f32 	%p9, %f9, 0f00000000;
	@%p9 bra 	$L__BB7_10;
	mul.f32 	%f30, %f8, %f35;
	mul.wide.s32 	%rd38, %r2, 4;
	add.s64 	%rd39, %rd3, %rd38;
	st.global.f32 	[%rd39], %f30;
	bra.uni 	$L__BB7_11;
$L__BB7_10:
	mul.wide.s32 	%rd36, %r2, 4;
	add.s64 	%rd37, %rd3, %rd36;
	ld.global.f32 	%f27, [%rd37];
	mul.f32 	%f28, %f9, %f27;
	fma.rn.f32 	%f29, %f8, %f35, %f28;
	st.global.f32 	[%rd37], %f29;
$L__BB7_11:
	ret;

}
	// .globl	_ZN3lux4cuda4gemv30gemv_batched_causal_f32_kernelEPKPKfS5_PKPfiiiff
.visible .entry _ZN3lux4cuda4gemv30gemv_batched_causal_f32_kernelEPKPKfS5_PKPfiiiff(
	.param .u64 .ptr .align 1 _ZN3lux4cuda4gemv30gemv_batched_causal_f32_kernelEPKPKfS5_PKPfiiiff_param_0,
	.param .u64 .ptr .align 1 _ZN3lux4cuda4gemv30gemv_batched_causal_f32_kernelEPKPKfS5_PKPfiiiff_param_1,
	.param .u64 .ptr .align 1 _ZN3lux4cuda4gemv30gemv_batched_causal_f32_kernelEPKPKfS5_PKPfiiiff_param_2,
	.param .u32 _ZN3lux4cuda4gemv30gemv_batched_causal_f32_kernelEPKPKfS5_PKPfiiiff_param_3,
	.param .u32 _ZN3lux4cuda4gemv30gemv_batched_causal_f32_kernelEPKPKfS5_PKPfiiiff_param_4,
	.param .u32 _ZN3lux4cuda4gemv30gemv_batched_causal_f32_kernelEPKPKfS5_PKPfiiiff_param_5,
	.param .f32 _ZN3lux4cuda4gemv30gemv_batched_causal_f32_kernelEPKPKfS5_PKPfiiiff_param_6,
	.param .f32 _ZN3lux4cuda4gemv30gemv_batched_causal_f32_kernelEPKPKfS5_PKPfiiiff_param_7
)
{
	.reg .pred 	%p<10>;
	.reg .b32 	%r<25>;
	.reg .b32 	%f<36>;
	.reg .b64 	%rd<44>;

	ld.param.u64 	%rd17, [_ZN3lux4cuda4gemv30gemv_batched_causal_f32_kernelEPKPKfS5_PKPfiiiff_param_0];
	ld.param.u64 	%rd18, [_ZN3lux4cuda4gemv30gemv_batched_causal_f32_kernelEPKPKfS5_PKPfiiiff_param_1];
	ld.param.u64 	%rd19, [_ZN3lux4cuda4gemv30gemv_batched_causal_f32_kernelEPKPKfS5_PKPfiiiff_param_2];
	ld.param.u32 	%r14, [_ZN3lux4cuda4gemv30gemv_batched_causal_f32_kernelEPKPKfS5_PKPfiiiff_param_3];
	ld.param.u32 	%r13, [_ZN3lux4cuda4gemv30gemv_batched_causal_f32_kernelEPKPKfS5_PKPfiiiff_param_4];
	ld.param.u32 	%r15, [_ZN3lux4cuda4gemv30gemv_batched_causal_f32_kernelEPKPKfS5_PKPfiiiff_param_5];
	ld.param.f32 	%f8, [_ZN3lux4cuda4gemv30gemv_batched_causal_f32_kernelEPKPKfS5_PKPfiiiff_param_6];
	ld.param.f32 	%f9, [_ZN3lux4cuda4gemv30gemv_batched_causal_f32_kernelEPKPKfS5_PKPfiiiff_param_7];
	mov.u32 	%r1, %ctaid.y;
	mov.u32 	%r16, %ctaid.x;
	shl.b32 	%r17, %r16, 8;
	mov.u32 	%r18, %tid.x;
	add.s32 	%r2, %r17, %r18;
	setp.ge.s32 	%p1, %r1, %r15;
	setp.ge.s32 	%p2, %r2, %r14;
	or.pred  	%p3, %p2, %p1;
	@%p3 bra 	$L__BB8_11;
	cvta.to.global.u64 	%rd20, %rd17;
	cvta.to.global.u64 	%rd21, %rd18;
	cvta.to.global.u64 	%rd22, %rd19;
	mul.wide.u32 	%rd23, %r1, 8;
	add.s64 	%rd24, %rd20, %rd23;
	ld.global.nc.u64 	%rd25, [%rd24];
	cvta.to.global.u64 	%rd1, %rd25;
	add.s64 	%rd26, %rd21, %rd23;
	ld.global.nc.u64 	%rd27, [%rd26];
	cvta.to.global.u64 	%rd2, %rd27;
	add.s64 	%rd28, %rd22, %rd23;
	ld.global.nc.u64 	%rd29, [%rd28];
	cvta.to.global.u64 	%rd3, %rd29;
	mul.lo.s32 	%r19, %r13, %r2;
	cvt.s64.s32 	%rd4, %r19;
	add.s32 	%r20, %r2, 1;
	min.s32 	%r3, %r20, %r13;
	setp.lt.s32 	%p4, %r3, 1;
	mov.f32 	%f35, 0f00000000;
	@%p4 bra 	$L__BB8_8;
	and.b32  	%r4, %r3, 3;
	setp.lt.u32 	%p5, %r3, 4;
	mov.f32 	%f35, 0f00000000;
	mov.b32 	%r23, 0;
	@%p5 bra 	$L__BB8_5;
	and.b32  	%r23, %r3, 2147483644;
	neg.s32 	%r22, %r23;
	shl.b64 	%rd30, %rd4, 2;
	add.s64 	%rd31, %rd30, %rd1;
	add.s64 	%rd41, %rd31, 8;
	add.s64 	%rd40, %rd2, 8;
	mov.f32 	%f35, 0f00000000;
$L__BB8_4:
	.pragma "nounroll";
	ld.global.f32 	%f14, [%rd41+-8];
	ld.global.f32 	%f15, [%rd40+-8];
	fma.rn.f32 	%f16, %f14, %f15, %f35;
	ld.global.f32 	%f17, [%rd41+-4];
	ld.global.f32 	%f18, [%rd40+-4];
	fma.rn.f32 	%f19, %f17, %f18, %f16;
	ld.global.f32 	%f20, [%rd41];
	ld.global.f32 	%f21, [%rd40];
	fma.rn.f32 	%f22, %f20, %f21, %f19;
	ld.global.f32 	%f23, [%rd41+4];
	ld.global.f32 	%f24, [%rd40+4];
	fma.rn.f32 	%f35, %f23, %f24, %f22;
	add.s32 	%r22, %r22, 4;
	add.s64 	%rd41, %rd41, 16;
	add.s64 	%rd40, %rd40, 16;
	setp.ne.s32 	%p6, %r22, 0;
	@%p6 bra 	$L__BB8_4;
$L__BB8_5:
	setp.eq.s32 	%p7, %r4, 0;
	@%p7 bra 	$L__BB8_8;
	cvt.u64.u32 	%rd32, %r23;
	mul.wide.u32 	%rd33, %r23, 4;
	add.s64 	%rd43, %rd2, %rd33;
	add.s64 	%rd34, %rd4, %rd32;
	shl.b64 	%rd35, %rd34, 2;
	add.s64 	%rd42, %rd1, %rd35;
	neg.s32 	%r24, %r4;
$L__BB8_7:
	.pragma "nounroll";
	ld.global.f32 	%f25, [%rd42];
	ld.global.f32 	%f26, [%rd43];
	fma.rn.f32 	%f35, %f25, %f26, %f35;
	add.s64 	%rd43, %rd43, 4;
	add.s64 	%rd42, %rd42, 4;
	add.s32 	%r24, %r24, 1;
	setp.ne.s32 	%p8, %r24, 0;
	@%p8 bra 	$L__BB8_7;
$L__BB8_8:
	setp.neu.f32 	%p9, %f9, 0f00000000;
	@%p9 bra 	$L__BB8_10;
	mul.f32 	%f30, %f8, %f35;
	mul.wide.s32 	%rd38, %r2, 4;
	add.s64 	%rd39, %rd3, %rd38;
	st.global.f32 	[%rd39], %f30;
	bra.uni 	$L__BB8_11;
$L__BB8_10:
	mul.wide.s32 	%rd36, %r2, 4;
	add.s64 	%rd37, %rd3, %rd36;
	ld.global.f32 	%f27, [%rd37];
	mul.f32 	%f28, %f9, %f27;
	fma.rn.f32 	%f29, %f8, %f35, %f28;
	st.global.f32 	[%rd37], %f29;
$L__BB8_11:
	ret;

}
	// .globl	_ZN3lux4cuda4gemv30gemv_strided_causal_f32_kernelEPKfS3_Pfiiiiiiff
.visible .entry _ZN3lux4cuda4gemv30gemv_strided_causal_f32_kernelEPKfS3_Pfiiiiiiff(
	.param .u64 .ptr .align 1 _ZN3lux4cuda4gemv30gemv_strided_causal_f32_kernelEPKfS3_Pfiiiiiiff_param_0,
	.param .u64 .ptr .align 1 _ZN3lux4cuda4gemv30gemv_strided_causal_f32_kernelEPKfS3_Pfiiiiiiff_param_1,
	.param .u64 .ptr .align 1 _ZN3lux4cuda4gemv30gemv_strided_causal_f32_kernelEPKfS3_Pfiiiiiiff_param_2,
	.param .u32 _ZN3lux4cuda4gemv30gemv_strided_causal_f32_kernelEPKfS3_Pfiiiiiiff_param_3,
	.param .u32 _ZN3lux4cuda4gemv30gemv_strided_causal_f32_kernelEPKfS3_Pfiiiiiiff_param_4,
	.param .u32 _ZN3lux4cuda4gemv30gemv_strided_causal_f32_kernelEPKfS3_Pfiiiiiiff_param_5,
	.param .u32 _ZN3lux4cuda4gemv30gemv_strided_causal_f32_kernelEPKfS3_Pfiiiiiiff_param_6,
	.param .u32 _ZN3lux4cuda4gemv30gemv_strided_causal_f32_kernelEPKfS3_Pfiiiiiiff_param_7,
	.param .u32 _ZN3lux4cuda4gemv30gemv_strided_causal_f32_kernelEPKfS3_Pfiiiiiiff_param_8,
	.param .f32 _ZN3lux4cuda4gemv30gemv_strided_causal_f32_kernelEPKfS3_Pfiiiiiiff_param_9,
	.param .f32 _ZN3lux4cuda4gemv30gemv_strided_causal_f32_kernelEPKfS3_Pfiiiiiiff_param_10
)
{
	.reg .pred 	%p<10>;
	.reg .b32 	%r<31>;
	.reg .b32 	%f<36>;
	.reg .b64 	%rd<42>;

	ld.param.u64 	%rd19, [_ZN3lux4cuda4gemv30gemv_strided_causal_f32_kernelEPKfS3_Pfiiiiiiff_param_0];
	ld.param.u64 	%rd20, [_ZN3lux4cuda4gemv30gemv_strided_causal_f32_kernelEPKfS3_Pfiiiiiiff_param_1];
	ld.param.u64 	%rd18, [_ZN3lux4cuda4gemv30gemv_strided_causal_f32_kernelEPKfS3_Pfiiiiiiff_param_2];
	ld.param.u32 	%r17, [_ZN3lux4cuda4gemv30gemv_strided_causal_f32_kernelEPKfS3_Pfiiiiiiff_param_3];
	ld.param.u32 	%r13, [_ZN3lux4cuda4gemv30gemv_strided_causal_f32_kernelEPKfS3_Pfiiiiiiff_param_4];
	ld.param.u32 	%r18, [_ZN3lux4cuda4gemv30gemv_strided_causal_f32_kernelEPKfS3_Pfiiiiiiff_param_5];
	ld.param.u32 	%r14, [_ZN3lux4cuda4gemv30gemv_strided_causal_f32_kernelEPKfS3_Pfiiiiiiff_param_6];
	ld.param.u32 	%r15, [_ZN3lux4cuda4gemv30gemv_strided_causal_f32_kernelEPKfS3_Pfiiiiiiff_param_7];
	ld.param.u32 	%r16, [_ZN3lux4cuda4gemv30gemv_strided_causal_f32_kernelEPKfS3_Pfiiiiiiff_param_8];
	ld.param.f32 	%f8, [_ZN3lux4cuda4gemv30gemv_strided_causal_f32_kernelEPKfS3_Pfiiiiiiff_param_9];
	ld.param.f32 	%f9, [_ZN3lux4cuda4gemv30gemv_strided_causal_f32_kernelEPKfS3_Pfiiiiiiff_param_10];
	cvta.to.global.u64 	%rd1, %rd20;
	cvta.to.global.u64 	%rd2, %rd19;
	mov.u32 	%r1, %ctaid.y;
	mov.u32 	%r19, %ctaid.x;
	shl.b32 	%r20, %r19, 8;
	mov.u32 	%r21, %tid.x;
	add.s32 	%r2, %r20, %r21;
	setp.ge.s32 	%p1, %r1, %r18;
	setp.ge.s32 	%p2, %r2, %r17;
	or.pred  	%p3, %p2, %p1;
	@%p3 bra 	$L__BB9_11;
	cvta.to.global.u64 	%rd21, %rd18;
	mul.lo.s32 	%r22, %r14, %r1;
	cvt.s64.s32 	%rd22, %r22;
	mul.lo.s32 	%r23, %r15, %r1;
	cvt.s64.s32 	%rd3, %r23;
	mul.lo.s32 	%r24, %r16, %r1;
	mul.wide.s32 	%rd23, %r24, 4;
	add.s64 	%rd4, %rd21, %rd23;
	mul.lo.s32 	%r25, %r13, %r2;
	cvt.s64.s32 	%rd24, %r25;
	add.s64 	%rd5, %rd22, %rd24;
	add.s32 	%r26, %r2, 1;
	min.s32 	%r3, %r26, %r13;
	setp.lt.s32 	%p4, %r3, 1;
	mov.f32 	%f35, 0f00000000;
	@%p4 bra 	$L__BB9_8;
	and.b32  	%r4, %r3, 3;
	setp.lt.u32 	%p5, %r3, 4;
	mov.f32 	%f35, 0f00000000;
	mov.b32 	%r29, 0;
	@%p5 bra 	$L__BB9_5;
	and.b32  	%r29, %r3, 2147483644;
	neg.s32 	%r28, %r29;
	shl.b64 	%rd25, %rd5, 2;
	add.s64 	%rd26, %rd25, %rd2;
	add.s64 	%rd39, %rd26, 8;
	shl.b64 	%rd27, %rd3, 2;
	add.s64 	%rd28, %rd27, %rd1;
	add.s64 	%rd38, %rd28, 8;
	mov.f32 	%f35, 0f00000000;
$L__BB9_4:
	.pragma "nounroll";
	ld.global.nc.f32 	%f14, [%rd39+-8];
	ld.global.nc.f32 	%f15, [%rd38+-8];
	fma.rn.f32 	%f16, %f14, %f15, %f35;
	ld.global.nc.f32 	%f17, [%rd39+-4];
	ld.global.nc.f32 	%f18, [%rd38+-4];
	fma.rn.f32 	%f19, %f17, %f18, %f16;
	ld.global.nc.f32 	%f20, [%rd39];
	ld.global.nc.f32 	%f21, [%rd38];
	fma.rn.f32 	%f22, %f20, %f21, %f19;
	ld.global.nc.f32 	%f23, [%rd39+4];
	ld.global.nc.f32 	%f24, [%rd38+4];
	fma.rn.f32 	%f35, %f23, %f24, %f22;
	add.s32 	%r28, %r28, 4;
	add.s64 	%rd39, %rd39, 16;
	add.s64 	%rd38, %rd38, 16;
	setp.ne.s32 	%p6, %r28, 0;
	@%p6 bra 	$L__BB9_4;
$L__BB9_5:
	setp.eq.s32 	%p7, %r4, 0;
	@%p7 bra 	$L__BB9_8;
	cvt.u64.u32 	%rd29, %r29;
	add.s64 	%rd30, %rd3, %rd29;
	shl.b64 	%rd31, %rd30, 2;
	add.s64 	%rd41, %rd1, %rd31;
	add.s64 	%rd32, %rd5, %rd29;
	shl.b64 	%rd33, %rd32, 2;
	add.s64 	%rd40, %rd2, %rd33;
	neg.s32 	%r30, %r4;
$L__BB9_7:
	.pragma "nounroll";
	ld.global.nc.f32 	%f25, [%rd40];
	ld.global.nc.f32 	%f26, [%rd41];
	fma.rn.f32 	%f35, %f25, %f26, %f35;
	add.s64 	%rd41, %rd41, 4;
	add.s64 	%rd40, %rd40, 4;
	add.s32 	%r30, %r30, 1;
	setp.ne.s32 	%p8, %r30, 0;
	@%p8 bra 	$L__BB9_7;
$L__BB9_8:
	setp.neu.f32 	%p9, %f9, 0f00000000;
	@%p9 bra 	$L__BB9_10;
	mul.f32 	%f30, %f8, %f35;
	mul.wide.s32 	%rd36, %r2, 4;
	add.s64 	%rd37, %rd4, %rd36;
	st.global.f32 	[%rd37], %f30;
	bra.uni 	$L__BB9_11;
$L__BB9_10:
	mul.wide.s32 	%rd34, %r2, 4;
	add.s64 	%rd35, %rd4, %rd34;
	ld.global.f32 	%f27, [%rd35];
	mul.f32 	%f28, %f9, %f27;
	fma.rn.f32 	%f29, %f8, %f35, %f28;
	st.global.f32 	[%rd35], %f29;
$L__BB9_11:
	ret;

}
	// .globl	_ZN3lux4cuda4gemv20gemv_warp_f32_kernelEPKfS3_Pfiiff
.visible .entry _ZN3lux4cuda4gemv20gemv_warp_f32_kernelEPKfS3_Pfiiff(
	.param .u64 .ptr .align 1 _ZN3lux4cuda4gemv20gemv_warp_f32_kernelEPKfS3_Pfiiff_param_0,
	.param .u64 .ptr .align 1 _ZN3lux4cuda4gemv20gemv_warp_f32_kernelEPKfS3_Pfiiff_param_1,
	.param .u64 .ptr .align 1 _ZN3lux4cuda4gemv20gemv_warp_f32_kernelEPKfS3_Pfiiff_param_2,
	.param .u32 _ZN3lux4cuda4gemv20gemv_warp_f32_kernelEPKfS3_Pfiiff_param_3,
	.param .u32 _ZN3lux4cuda4gemv20gemv_warp_f32_kernelEPKfS3_Pfiiff_param_4,
	.param .f32 _ZN3lux4cuda4gemv20gemv_warp_f32_kernelEPKfS3_Pfiiff_param_5,
	.param .f32 _ZN3lux4cuda4gemv20gemv_warp_f32_kernelEPKfS3_Pfiiff_param_6
)
{
	.reg .pred 	%p<10>;
	.reg .b32 	%r<20>;
	.reg .b32 	%f<23>;
	.reg .b64 	%rd<18>;

	ld.param.u64 	%rd2, [_ZN3lux4cuda4gemv20gemv_warp_f32_kernelEPKfS3_Pfiiff_param_0];
	ld.param.u64 	%rd3, [_ZN3lux4cuda4gemv20gemv_warp_f32_kernelEPKfS3_Pfiiff_param_1];
	ld.param.u64 	%rd4, [_ZN3lux4cuda4gemv20gemv_warp_f32_kernelEPKfS3_Pfiiff_param_2];
	ld.param.u32 	%r4, [_ZN3lux4cuda4gemv20gemv_warp_f32_kernelEPKfS3_Pfiiff_param_3];
	ld.param.u32 	%r3, [_ZN3lux4cuda4gemv20gemv_warp_f32_kernelEPKfS3_Pfiiff_param_4];
	ld.param.f32 	%f4, [_ZN3lux4cuda4gemv20gemv_warp_f32_kernelEPKfS3_Pfiiff_param_5];
	ld.param.f32 	%f5, [_ZN3lux4cuda4gemv20gemv_warp_f32_kernelEPKfS3_Pfiiff_param_6];
	cvta.to.global.u64 	%rd1, %rd4;
	mov.u32 	%r5, %ctaid.x;
	mov.u32 	%r6, %ntid.x;
	mov.u32 	%r7, %tid.x;
	mad.lo.s32 	%r8, %r5, %r6, %r7;
	shr.u32 	%r1, %r8, 5;
	and.b32  	%r2, %r7, 31;
	setp.ge.s32 	%p1, %r1, %r4;
	@%p1 bra 	$L__BB10_7;
	setp.ge.s32 	%p2, %r2, %r3;
	mov.f32 	%f22, 0f00000000;
	@%p2 bra 	$L__BB10_3;
	mul.lo.s32 	%r9, %r3, %r1;
	cvt.s64.s32 	%rd5, %r9;
	cvt.u64.u32 	%rd6, %r2;
	add.s64 	%rd7, %rd5, %rd6;
	cvta.to.global.u64 	%rd8, %rd2;
	shl.b64 	%rd9, %rd7, 2;
	add.s64 	%rd10, %rd8, %rd9;
	ld.global.nc.f32 	%f7, [%rd10];
	cvta.to.global.u64 	%rd11, %rd3;
	mul.wide.u32 	%rd12, %r2, 4;
	add.s64 	%rd13, %rd11, %rd12;
	ld.global.nc.f32 	%f8, [%rd13];
	mul.f32 	%f22, %f7, %f8;
$L__BB10_3:
	mov.b32 	%r10, %f22;
	shfl.sync.down.b32	%r11|%p3, %r10, 16, 31, -1;
	mov.b32 	%f9, %r11;
	add.f32 	%f10, %f22, %f9;
	mov.b32 	%r12, %f10;
	shfl.sync.down.b32	%r13|%p4, %r12, 8, 31, -1;
	mov.b32 	%f11, %r13;
	add.f32 	%f12, %f10, %f11;
	mov.b32 	%r14, %f12;
	shfl.sync.down.b32	%r15|%p5, %r14, 4, 31, -1;
	mov.b32 	%f13, %r15;
	add.f32 	%f14, %f12, %f13;
	mov.b32 	%r16, %f14;
	shfl.sync.down.b32	%r17|%p6, %r16, 2, 31, -1;
	mov.b32 	%f15, %r17;
	add.f32 	%f16, %f14, %f15;
	mov.b32 	%r18, %f16;
	shfl.sync.down.b32	%r19|%p7, %r18, 1, 31, -1;
	mov.b32 	%f17, %r19;
	add.f32 	%f3, %f16, %f17;
	setp.ne.s32 	%p8, %r2, 0;
	@%p8 bra 	$L__BB10_7;
	setp.neu.f32 	%p9, %f5, 0f00000000;
	@%p9 bra 	$L__BB10_6;
	mul.f32 	%f21, %f4, %f3;
	mul.wide.u32 	%rd16, %r1, 4;
	add.s64 	%rd17, %rd1, %rd16;
	st.global.f32 	[%rd17], %f21;
	bra.uni 	$L__BB10_7;
$L__BB10_6:
	mul.wide.u32 	%rd14, %r1, 4;
	add.s64 	%rd15, %rd1, %rd14;
	ld.global.f32 	%f18, [%rd15];
	mul.f32 	%f19, %f5, %f18;
	fma.rn.f32 	%f20, %f4, %f3, %f19;
	st.global.f32 	[%rd15], %f20;
$L__BB10_7:
	ret;

}


// ===== COMPILED SASS (sm_100) =====

	.target	sm_100

	.elftype	@"ET_EXEC"


//--------------------- .note.nv.tkinfo           --------------------------
	.section	.note.nv.tkinfo,"",@"SHT_NOTE"
	.sectionflags	@"SHF_NOTE_NV_TKINFO"
	.tkinfo
        /*0018*/ 	.word	0x00000002
        /*0030*/ 	.string	""
        /*0030*/ 	.string	"ptxas"
        /*0030*/ 	.string	"Cuda compilation tools, release 13.0, V13.0.88"
        /*0030*/ 	.string	"Build cuda_13.0.r13.0/compiler.36424714_0"
        /*0030*/ 	.string	"-arch sm_100 -m 64 "



//--------------------- .note.nv.cuinfo           --------------------------
	.section	.note.nv.cuinfo,"",@"SHT_NOTE"
	.sectionflags	@"SHF_NOTE_NV_CUINFO"
        /*0018*/ 	.short	0x0002
        /*001a*/ 	.short	0x0064
        /*001c*/ 	.short	0x0082
	.zero		2


//--------------------- .nv.info                  --------------------------
	.section	.nv.info,"",@"SHT_CUDA_INFO"
	.align	4


	//----- nvinfo : EIATTR_REGCOUNT
	.align		4
        /*0000*/ 	.byte	0x04, 0x2f
        /*0002*/ 	.short	(.L_1 - .L_0)
	.align		4
.L_0:
        /*0004*/ 	.word	index@(_ZN3lux4cuda4gemv15gemv_f32_kernelEPKfS3_Pfiiff)
        /*0008*/ 	.word	0x00000013


	//----- nvinfo : EIATTR_FRAME_SIZE
	.align		4
.L_1:
        /*000c*/ 	.byte	0x04, 0x11
        /*000e*/ 	.short	(.L_3 - .L_2)
	.align		4
.L_2:
        /*0010*/ 	.word	index@(_ZN3lux4cuda4gemv15gemv_f32_kernelEPKfS3_Pfiiff)
        /*0014*/ 	.word	0x00000000


	//----- nvinfo : EIATTR_REGCOUNT
	.align		4
.L_3:
        /*0018*/ 	.byte	0x04, 0x2f
        /*001a*/ 	.short	(.L_5 - .L_4)
	.align		4
.L_4:
        /*001c*/ 	.word	index@(_ZN3lux4cuda4gemv22gemv_causal_f32_kernelEPKfS3_Pfiiff)
        /*0020*/ 	.word	0x00000016


	//----- nvinfo : EIATTR_FRAME_SIZE
	.align		4
.L_5:
        /*0024*/ 	.byte	0x04, 0x11
        /*0026*/ 	.short	(.L_7 - .L_6)
	.align		4
.L_6:
        /*0028*/ 	.word	index@(_ZN3lux4cuda4gemv22gemv_causal_f32_kernelEPKfS3_Pfiiff)
        /*002c*/ 	.word	0x00000000


	//----- nvinfo : EIATTR_REGCOUNT
	.align		4
.L_7:
        /*0030*/ 	.byte	0x04, 0x2f
        /*0032*/ 	.short	(.L_9 - .L_8)
	.align		4
.L_8:
        /*0034*/ 	.word	index@(_ZN3lux4cuda4gemv23gemv_sliding_f32_kernelEPKfS3_Pfiiiff)
        /*0038*/ 	.word	0x0000001e


	//----- nvinfo : EIATTR_FRAME_SIZE
	.align		4
.L_9:
        /*003c*/ 	.byte	0x04, 0x11
        /*003e*/ 	.short	(.L_11 - .L_10)
	.align		4
.L_10:
        /*0040*/ 	.word	index@(_ZN3lux4cuda4gemv23gemv_sliding_f32_kernelEPKfS3_Pfiiiff)
        /*0044*/ 	.word	0x00000000


	//----- nvinfo : EIATTR_REGCOUNT
	.align		4
.L_11:
        /*0048*/ 	.byte	0x04, 0x2f
        /*004a*/ 	.short	(.L_13 - .L_12)
	.align		4
.L_12:
        /*004c*/ 	.word	index@(_ZN3lux4cuda4gemv28gemv_block_sparse_f32_kernelEPKfS3_PfiiPKjiff)
        /*0050*/ 	.word	0x00000020


	//----- nvinfo : EIATTR_FRAME_SIZE
	.align		4
.L_13:
        /*0054*/ 	.byte	0x04, 0x11
        /*0056*/ 	.short	(.L_15 - .L_14)
	.align		4
.L_14:
        /*0058*/ 	.word	index@(_ZN3lux4cuda4gemv28gemv_block_sparse_f32_kernelEPKfS3_PfiiPKjiff)
        /*005c*/ 	.word	0x00000000


	//----- nvinfo : EIATTR_REGCOUNT
	.align		4
.L_15:
        /*0060*/ 	.byte	0x04, 0x2f
        /*0062*/ 	.short	(.L_17 - .L_16)
	.align		4
.L_16:
        /*0064*/ 	.word	index@(_ZN3lux4cuda4gemv27gemv_custom_mask_f32_kernelEPKfS3_PfPKhiiff)
        /*0068*/ 	.word	0x0000001c


	//----- nvinfo : EIATTR_FRAME_SIZE
	.align		4
.L_17:
        /*006c*/ 	.byte	0x04, 0x11
        /*006e*/ 	.short	(.L_19 - .L_18)
	.align		4
.L_18:
        /*0070*/ 	.word	index@(_ZN3lux4cuda4gemv27gemv_custom_mask_f32_kernelEPKfS3_PfPKhiiff)
        /*0074*/ 	.word	0x00000000


	//----- nvinfo : EIATTR_REGCOUNT
	.align		4
.L_19:
        /*0078*/ 	.byte	0x04, 0x2f
        /*007a*/ 	.short	(.L_21 - .L_20)
	.align		4
.L_20:
        /*007c*/ 	.word	index@(_ZN3lux4cuda4gemv15gemv_f16_kernelEPK6__halfS4_PS2_iiff)
        /*0080*/ 	.word	0x00000020


	//----- nvinfo : EIATTR_FRAME_SIZE
	.align		4
.L_21:
        /*0084*/ 	.byte	0x04, 0x11
        /*0086*/ 	.short	(.L_23 - .L_22)
	.align		4
.L_22:
        /*0088*/ 	.word	index@(_ZN3lux4cuda4gemv15gemv_f16_kernelEPK6__halfS4_PS2_iiff)
        /*008c*/ 	.word	0x00000000


	//----- nvinfo : EIATTR_REGCOUNT
	.align		4
.L_23:
        /*0090*/ 	.byte	0x04, 0x2f
        /*0092*/ 	.short	(.L_25 - .L_24)
	.align		4
.L_24:
        /*0094*/ 	.word	index@(_ZN3lux4cuda4gemv22gemv_causal_f16_kernelEPK6__halfS4_PS2_iiff)
        /*0098*/ 	.word	0x0000001f


	//----- nvinfo : EIATTR_FRAME_SIZE
	.align		4
.L_25:
        /*009c*/ 	.byte	0x04, 0x11
        /*009e*/ 	.short	(.L_27 - .L_26)
	.align		4
.L_26:
        /*00a0*/ 	.word	index@(_ZN3lux4cuda4gemv22gemv_causal_f16_kernelEPK6__halfS4_PS2_iiff)
        /*00a4*/ 	.word	0x00000000


	//----- nvinfo : EIATTR_REGCOUNT
	.align		4
.L_27:
        /*00a8*/ 	.byte	0x04, 0x2f
        /*00aa*/ 	.short	(.L_29 - .L_28)
	.align		4
.L_28:
        /*00ac*/ 	.word	index@(_ZN3lux4cuda4gemv23gemv_batched_f32_kernelEPKPKfS5_PKPfiiiff)
        /*00b0*/ 	.word	0x0000001c


	//----- nvinfo : EIATTR_FRAME_SIZE
	.align		4
.L_29:
        /*00b4*/ 	.byte	0x04, 0x11
        /*00b6*/ 	.short	(.L_31 - .L_30)
	.align		4
.L_30:
        /*00b8*/ 	.word	index@(_ZN3lux4cuda4gemv23gemv_batched_f32_kernelEPKPKfS5_PKPfiiiff)
        /*00bc*/ 	.word	0x00000000


	//----- nvinfo : EIATTR_REGCOUNT
	.align		4
.L_31:
        /*00c0*/ 	.byte	0x04, 0x2f
        /*00c2*/ 	.short	(.L_33 - .L_32)
	.align		4
.L_32:
        /*00c4*/ 	.word	index@(_ZN3lux4cuda4gemv30gemv_batched_causal_f32_kernelEPKPKfS5_PKPfiiiff)
        /*00c8*/ 	.word	0x0000001c


	//----- nvinfo : EIATTR_FRAME_SIZE
	.align		4
.L_33:
        /*00cc*/ 	.byte	0x04, 0x11
        /*00ce*/ 	.short	(.L_35 - .L_34)
	.align		4
.L_34:
        /*00d0*/ 	.word	index@(_ZN3lux4cuda4gemv30gemv_batched_causal_f32_kernelEPKPKfS5_PKPfiiiff)
        /*00d4*/ 	.word	0x00000000


	//----- nvinfo : EIATTR_REGCOUNT
	.align		4
.L_35:
        /*00d8*/ 	.byte	0x04, 0x2f
        /*00da*/ 	.short	(.L_37 - .L_36)
	.align		4
.L_36:
        /*00dc*/ 	.word	index@(_ZN3lux4cuda4gemv30gemv_strided_causal_f32_kernelEPKfS3_Pfiiiiiiff)
        /*00e0*/ 	.word	0x0000001a


	//----- nvinfo : EIATTR_FRAME_SIZE
	.align		4
.L_37:
        /*00e4*/ 	.byte	0x04, 0x11
        /*00e6*/ 	.short	(.L_39 - .L_38)
	.align		4
.L_38:
        /*00e8*/ 	.word	index@(_ZN3lux4cuda4gemv30gemv_strided_causal_f32_kernelEPKfS3_Pfiiiiiiff)
        /*00ec*/ 	.word	0x00000000


	//----- nvinfo : EIATTR_REGCOUNT
	.align		4
.L_39:
        /*00f0*/ 	.byte	0x04, 0x2f
        /*00f2*/ 	.short	(.L_41 - .L_40)
	.align		4
.L_40:
        /*00f4*/ 	.word	index@(_ZN3lux4cuda4gemv20gemv_warp_f32_kernelEPKfS3_Pfiiff)
        /*00f8*/ 	.word	0x0000000a


	//----- nvinfo : EIATTR_FRAME_SIZE
	.align		4
.L_41:
        /*00fc*/ 	.byte	0x04, 0x11
        /*00fe*/ 	.short	(.L_43 - .L_42)
	.align		4
.L_42:
        /*0100*/ 	.word	index@(_ZN3lux4cuda4gemv20gemv_warp_f32_kernelEPKfS3_Pfiiff)
        /*0104*/ 	.word	0x00000000


	//----- nvinfo : EIATTR_MIN_STACK_SIZE
	.align		4
.L_43:
        /*0108*/ 	.byte	0x04, 0x12
        /*010a*/ 	.short	(.L_45 - .L_44)
	.align		4
.L_44:
        /*010c*/ 	.word	index@(_ZN3lux4cuda4gemv20gemv_warp_f32_kernelEPKfS3_Pfiiff)
        /*0110*/ 	.word	0x00000000


	//----- nvinfo : EIATTR_MIN_STACK_SIZE
	.align		4
.L_45:
        /*0114*/ 	.byte	0x04, 0x12
        /*0116*/ 	.short	(.L_47 - .L_46)
	.align		4
.L_46:
        /*0118*/ 	.word	index@(_ZN3lux4cuda4gemv30gemv_strided_causal_f32_kernelEPKfS3_Pfiiiiiiff)
        /*011c*/ 	.word	0x00000000


	//----- nvinfo : EIATTR_MIN_STACK_SIZE
	.align		4
.L_47:
        /*0120*/ 	.byte	0x04, 0x12
        /*0122*/ 	.short	(.L_49 - .L_48)
	.align		4
.L_48:
        /*0124*/ 	.word	index@(_ZN3lux4cuda4gemv30gemv_batched_causal_f32_kernelEPKPKfS5_PKPfiiiff)
        /*0128*/ 	.word	0x00000000


	//----- nvinfo : EIATTR_MIN_STACK_SIZE
	.align		4
.L_49:
        /*012c*/ 	.byte	0x04, 0x12
        /*012e*/ 	.short	(.L_51 - .L_50)
	.align		4
.L_50:
        /*0130*/ 	.word	index@(_ZN3lux4cuda4gemv23gemv_batched_f32_kernelEPKPKfS5_PKPfiiiff)
        /*0134*/ 	.word	0x00000000


	//----- nvinfo : EIATTR_MIN_STACK_SIZE
	.align		4
.L_51:
        /*0138*/ 	.byte	0x04, 0x12
        /*013a*/ 	.short	(.L_53 - .L_52)
	.align		4
.L_52:
        /*013c*/ 	.word	index@(_ZN3lux4cuda4gemv22gemv_causal_f16_kernelEPK6__halfS4_PS2_iiff)
        /*0140*/ 	.word	0x00000000


	//----- nvinfo : EIATTR_MIN_STACK_SIZE
	.align		4
.L_53:
        /*0144*/ 	.byte	0x04, 0x12
        /*0146*/ 	.short	(.L_55 - .L_54)
	.align		4
.L_54:
        /*0148*/ 	.word	index@(_ZN3lux4cuda4gemv15gemv_f16_kernelEPK6__halfS4_PS2_iiff)
        /*014c*/ 	.word	0x00000000


	//----- nvinfo : EIATTR_MIN_STACK_SIZE
	.align		4
.L_55:
        /*0150*/ 	.byte	0x04, 0x12
        /*0152*/ 	.short	(.L_57 - .L_56)
	.align		4
.L_56:
        /*0154*/ 	.word	index@(_ZN3lux4cuda4gemv27gemv_custom_mask_f32_kernelEPKfS3_PfPKhiiff)
        /*0158*/ 	.word	0x00000000


	//----- nvinfo : EIATTR_MIN_STACK_SIZE
	.align		4
.L_57:
        /*015c*/ 	.byte	0x04, 0x12
        /*015e*/ 	.short	(.L_59 - .L_58)
	.align		4
.L_58:
        /*0160*/ 	.word	index@(_ZN3lux4cuda4gemv28gemv_block_sparse_f32_kernelEPKfS3_PfiiPKjiff)
        /*0164*/ 	.word	0x00000000


	//----- nvinfo : EIATTR_MIN_STACK_SIZE
	.align		4
.L_59:
        /*0168*/ 	.byte	0x04, 0x12
        /*016a*/ 	.short	(.L_61 - .L_60)
	.align		4
.L_60:
        /*016c*/ 	.word	index@(_ZN3lux4cuda4gemv23gemv_sliding_f32_kernelEPKfS3_Pfiiiff)
        /*0170*/ 	.word	0x00000000


	//----- nvinfo : EIATTR_MIN_STACK_SIZE
	.align		4
.L_61:
        /*0174*/ 	.byte	0x04, 0x12
        /*0176*/ 	.short	(.L_63 - .L_62)
	.align		4
.L_62:
        /*0178*/ 	.word	index@(_ZN3lux4cuda4gemv22gemv_causal_f32_kernelEPKfS3_Pfiiff)
        /*017c*/ 	.word	0x00000000


	//----- nvinfo : EIATTR_MIN_STACK_SIZE
	.align		4
.L_63:
        /*0180*/ 	.byte	0x04, 0x12
        /*0182*/ 	.short	(.L_65 - .L_64)
	.align		4
.L_64:
        /*0184*/ 	.word	index@(_ZN3lux4cuda4gemv15gemv_f32_kernelEPKfS3_Pfiiff)
        /*0188*/ 	.word	0x00000000
.L_65:


//--------------------- .nv.compat                --------------------------
	.section	.nv.compat,"",@"SHT_CUDA_COMPAT_INFO"
	.align	4
        /*0000*/ 	.byte	0x02, 0x09, 0x00, 0x00, 0x02, 0x02, 0x01, 0x00, 0x02, 0x05, 0x05, 0x00, 0x03, 0x07, 0x01, 0x01
        /*0010*/ 	.byte	0x02, 0x03, 0x00, 0x00, 0x02, 0x06, 0x01, 0x00, 0x04, 0x0b, 0x08, 0x00, 0x09, 0x00, 0x00, 0x00
        /*0020*/ 	.byte	0x00, 0x00, 0x00, 0x00


//--------------------- .nv.info._ZN3lux4cuda4gemv20gemv_warp_f32_kernelEPKfS3_Pfiiff --------------------------
	.section	.nv.info._ZN3lux4cuda4gemv20gemv_warp_f32_kernelEPKfS3_Pfiiff,"",@"SHT_CUDA_INFO"
	.sectionflags	@""
	.align	4


	//----- nvinfo : EIATTR_CUDA_API_VERSION
	.align		4
        /*0000*/ 	.byte	0x04, 0x37
        /*0002*/ 	.short	(.L_67 - .L_66)
.L_66:
        /*0004*/ 	.word	0x00000082


	//----- nvinfo : EIATTR_KPARAM_INFO
	.align		4
.L_67:
        /*0008*/ 	.byte	0x04, 0x17
        /*000a*/ 	.short	(.L_69 - .L_68)
.L_68:
        /*000c*/ 	.word	0x00000000
        /*0010*/ 	.short	0x0006
        /*0012*/ 	.short	0x0024
        /*0014*/ 	.byte	0x00, 0xf0, 0x11, 0x00


	//----- nvinfo : EIATTR_KPARAM_INFO
	.align		4
.L_69:
        /*0018*/ 	.byte	0x04, 0x17
        /*001a*/ 	.short	(.L_71 - .L_70)
.L_70:
        /*001c*/ 	.word	0x00000000
        /*0020*/ 	.short	0x0005
        /*0022*/ 	.short	0x0020
        /*0024*/ 	.byte	0x00, 0xf0, 0x11, 0x00


	//----- nvinfo : EIATTR_KPARAM_INFO
	.align		4
.L_71:
        /*0028*/ 	.byte	0x04, 0x17
        /*002a*/ 	.short	(.L_73 - .L_72)
.L_72:
        /*002c*/ 	.word	0x00000000
        /*0030*/ 	.short	0x0004
        /*0032*/ 	.short	0x001c
        /*0034*/ 	.byte	0x00, 0xf0, 0x11, 0x00


	//----- nvinfo : EIATTR_KPARAM_INFO
	.align		4
.L_73:
        /*0038*/ 	.byte	0x04, 0x17
        /*003a*/ 	.short	(.L_75 - .L_74)
.L_74:
        /*003c*/ 	.word	0x00000000
        /*0040*/ 	.short	0x0003
        /*0042*/ 	.short	0x0018
        /*0044*/ 	.byte	0x00, 0xf0, 0x11, 0x00


	//----- nvinfo : EIATTR_KPARAM_INFO
	.align		4
.L_75:
        /*0048*/ 	.byte	0x04, 0x17
        /*004a*/ 	.short	(.L_77 - .L_76)
.L_76:
        /*004c*/ 	.word	0x00000000
        /*0050*/ 	.short	0x0002
        /*0052*/ 	.short	0x0010
        /*0054*/ 	.byte	0x00, 0xf5, 0x21, 0x00


	//----- nvinfo : EIATTR_KPARAM_INFO
	.align		4
.L_77:
        /*0058*/ 	.byte	0x04, 0x17
        /*005a*/ 	.short	(.L_79 - .L_78)
.L_78:
        /*005c*/ 	.word	0x00000000
        /*0060*/ 	.short	0x0001
        /*0062*/ 	.short	0x0008
        /*0064*/ 	.byte	0x00, 0xf5, 0x21, 0x00


	//----- nvinfo : EIATTR_KPARAM_INFO
	.align		4
.L_79:
        /*0068*/ 	.byte	0x04, 0x17
        /*006a*/ 	.short	(.L_81 - .L_80)
.L_80:
        /*006c*/ 	.word	0x00000000
        /*0070*/ 	.short	0x0000
        /*0072*/ 	.short	0x0000
        /*0074*/ 	.byte	0x00, 0xf5, 0x21, 0x00


	//----- nvinfo : EIATTR_SPARSE_MMA_MASK
	.align		4
.L_81:
        /*0078*/ 	.byte	0x03, 0x50
        /*007a*/ 	.short	0x0000


	//----- nvinfo : EIATTR_MAXREG_COUNT
	.align		4
        /*007c*/ 	.byte	0x03, 0x1b
        /*007e*/ 	.short	0x00ff


	//----- nvinfo : EIATTR_MERCURY_ISA_VERSION
	.align		4
        /*0080*/ 	.byte	0x03, 0x5f
        /*0082*/ 	.short	0x0101


	//----- nvinfo : EIATTR_COOP_GROUP_MASK_REGIDS
	.align		4
        /*0084*/ 	.byte	0x04, 0x29
        /*0086*/ 	.short	(.L_83 - .L_82)


	//   ....[0]....
.L_82:
        /*0088*/ 	.word	0xffffffff


	//   ....[1]....
        /*008c*/ 	.word	0xffffffff


	//   ....[2]....
        /*0090*/ 	.word	0xffffffff


	//   ....[3]....
        /*0094*/ 	.word	0xffffffff


	//   ....[4]....
        /*0098*/ 	.word	0xffffffff


	//----- nvinfo : EIATTR_COOP_GROUP_INSTR_OFFSETS
	.align		4
.L_83:
        /*009c*/ 	.byte	0x04, 0x28
        /*009e*/ 	.short	(.L_85 - .L_84)


	//   ....[0]....
.L_84:
        /*00a0*/ 	.word	0x000001c0


	//   ....[1]....
        /*00a4*/ 	.word	0x000001f0


	//   ....[2]....
        /*00a8*/ 	.word	0x00000210


	//   ....[3]....
        /*00ac*/ 	.word	0x00000230


	//   ....[4]....
        /*00b0*/ 	.word	0x00000250


	//----- nvinfo : EIATTR_VRC_CTA_INIT_COUNT
	.align		4
.L_85:
        /*00b4*/ 	.byte	0x02, 0x4a
	.zero		1
	.zero		1


	//----- nvinfo : EIATTR_EXIT_INSTR_OFFSETS
	.align		4
        /*00b8*/ 	.byte	0x04, 0x1c
        /*00ba*/ 	.short	(.L_87 - .L_86)


	//   ....[0]....
.L_86:
        /*00bc*/ 	.word	0x00000080


	//   ....[1]....
        /*00c0*/ 	.word	0x00000260


	//   ....[2]....
        /*00c4*/ 	.word	0x000002f0


	//   ....[3]....
        /*00c8*/ 	.word	0x00000370


	//----- nvinfo : EIATTR_CRS_STACK_SIZE
	.align		4
.L_87:
        /*00cc*/ 	.byte	0x04, 0x1e
        /*00ce*/ 	.short	(.L_89 - .L_88)
.L_88:
        /*00d0*/ 	.word	0x00000000


	//----- nvinfo : EIATTR_CBANK_PARAM_SIZE
	.align		4
.L_89:
        /*00d4*/ 	.byte	0x03, 0x19
        /*00d6*/ 	.short	0x0028


	//----- nvinfo : EIATTR_PARAM_CBANK
	.align		4
        /*00d8*/ 	.byte	0x04, 0x0a
        /*00da*/ 	.short	(.L_91 - .L_90)
	.align		4
.L_90:
        /*00dc*/ 	.word	index@(.nv.constant0._ZN3lux4cuda4gemv20gemv_warp_f32_kernelEPKfS3_Pfiiff)
        /*00e0*/ 	.short	0x0380
        /*00e2*/ 	.short	0x0028


	//----- nvinfo : EIATTR_SW_WAR
	.align		4
.L_91:
        /*00e4*/ 	.byte	0x04, 0x36
        /*00e6*/ 	.short	(.L_93 - .L_92)
.L_92:
        /*00e8*/ 	.word	0x00000008
.L_93:


//--------------------- .nv.info._ZN3lux4cuda4gemv30gemv_strided_causal_f32_kernelEPKfS3_Pfiiiiiiff --------------------------
	.section	.nv.info._ZN3lux4cuda4gemv30gemv_strided_causal_f32_kernelEPKfS3_Pfiiiiiiff,"",@"SHT_CUDA_INFO"
	.sectionflags	@""
	.align	4


	//----- nvinfo : EIATTR_CUDA_API_VERSION
	.align		4
        /*0000*/ 	.byte	0x04, 0x37
        /*0002*/ 	.short	(.L_95 - .L_94)
.L_94:
        /*0004*/ 	.word	0x00000082


	//----- nvinfo : EIATTR_KPARAM_INFO
	.align		4
.L_95:
        /*0008*/ 	.byte	0x04, 0x17
        /*000a*/ 	.short	(.L_97 - .L_96)
.L_96:
        /*000c*/ 	.word	0x00000000
        /*0010*/ 	.short	0x000a
        /*0012*/ 	.short	0x0034
        /*0014*/ 	.byte	0x00, 0xf0, 0x11, 0x00


	//----- nvinfo : EIATTR_KPARAM_INFO
	.align		4
.L_97:
        /*0018*/ 	.byte	0x04, 0x17
        /*001a*/ 	.short	(.L_99 - .L_98)
.L_98:
        /*001c*/ 	.word	0x00000000
        /*0020*/ 	.short	0x0009
        /*0022*/ 	.short	0x0030
        /*0024*/ 	.byte	0x00, 0xf0, 0x11, 0x00


	//----- nvinfo : EIATTR_KPARAM_INFO
	.align		4
.L_99:
        /*0028*/ 	.byte	0x04, 0x17
        /*002a*/ 	.short	(.L_101 - .L_100)
.L_100:
        /*002c*/ 	.word	0x00000000
        /*0030*/ 	.short	0x0008
        /*0032*/ 	.short	0x002c
        /*0034*/ 	.byte	0x00, 0xf0, 0x11, 0x00


	//----- nvinfo : EIATTR_KPARAM_INFO
	.align		4
.L_101:
        /*0038*/ 	.byte	0x04, 0x17
        /*003a*/ 	.short	(.L_103 - .L_102)
.L_102:
        /*003c*/ 	.word	0x00000000
        /*0040*/ 	.short	0x0007
        /*0042*/ 	.short	0x0028
        /*0044*/ 	.byte	0x00, 0xf0, 0x11, 0x00


	//----- nvinfo : EIATTR_KPARAM_INFO
	.align		4
.L_103:
        /*0048*/ 	.byte	0x04, 0x17
        /*004a*/ 	.short	(.L_105 - .L_104)
.L_104:
        /*004c*/ 	.word	0x00000000
        /*0050*/ 	.short	0x0006
        /*0052*/ 	.short	0x0024
        /*0054*/ 	.byte	0x00, 0xf0, 0x11, 0x00


	//----- nvinfo : EIATTR_KPARAM_INFO
	.align		4
.L_105:
        /*0058*/ 	.byte	0x04, 0x17
        /*005a*/ 	.short	(.L_107 - .L_106)
.L_106:
        /*005c*/ 	.word	0x00000000
        /*0060*/ 	.short	0x0005
        /*0062*/ 	.short	0x0020
        /*0064*/ 	.byte	0x00, 0xf0, 0x11, 0x00


	//----- nvinfo : EIATTR_KPARAM_INFO
	.align		4
.L_107:
        /*0068*/ 	.byte	0x04, 0x17
        /*006a*/ 	.short	(.L_109 - .L_108)
.L_108:
        /*006c*/ 	.word	0x00000000
        /*0070*/ 	.short	0x0004
        /*0072*/ 	.short	0x001c
        /*0074*/ 	.byte	0x00, 0xf0, 0x11, 0x00


	//----- nvinfo : EIATTR_KPARAM_INFO
	.align		4
.L_109:
        /*0078*/ 	.byte	0x04, 0x17
        /*007a*/ 	.short	(.L_111 - .L_110)
.L_110:
        /*007c*/ 	.word	0x00000000
        /*0080*/ 	.short	0x0003
        /*0082*/ 	.short	0x0018
        /*0084*/ 	.byte	0x00, 0xf0, 0x11, 0x00


	//----- nvinfo : EIATTR_KPARAM_INFO
	.align		4
.L_111:
        /*0088*/ 	.byte	0x04, 0x17
        /*008a*/ 	.short	(.L_113 - .L_112)
.L_112:
        /*008c*/ 	.word	0x00000000
        /*0090*/ 	.short	0x0002
        /*0092*/ 	.short	0x0010
        /*0094*/ 	.byte	0x00, 0xf5, 0x21, 0x00


	//----- nvinfo : EIATTR_KPARAM_INFO
	.align		4
.L_113:
        /*0098*/ 	.byte	0x04, 0x17
        /*009a*/ 	.short	(.L_115 - .L_114)
.L_114:
        /*009c*/ 	.word	0x00000000
        /*00a0*/ 	.short	0x0001
        /*00a2*/ 	.short	0x0008
        /*00a4*/ 	.byte	0x00, 0xf5, 0x21, 0x00


	//----- nvinfo : EIATTR_KPARAM_INFO
	.align		4
.L_115:
        /*00a8*/ 	.byte	0x04, 0x17
        /*00aa*/ 	.short	(.L_117 - .L_116)
.L_116:
        /*00ac*/ 	.word	0x00000000
        /*00b0*/ 	.short	0x0000
        /*00b2*/ 	.short	0x0000
        /*00b4*/ 	.byte	0x00, 0xf5, 0x21, 0x00


	//----- nvinfo : EIATTR_SPARSE_MMA_MASK
	.align		4
.L_117:
        /*00b8*/ 	.byte	0x03, 0x50
        /*00ba*/ 	.short	0x0000


	//----- nvinfo : EIATTR_MAXREG_COUNT
	.align		4
        /*00bc*/ 	.byte	0x03, 0x1b
        /*00be*/ 	.short	0x00ff


	//----- nvinfo : EIATTR_MERCURY_ISA_VERSION
	.align		4
        /*00c0*/ 	.byte	0x03, 0x5f
        /*00c2*/ 	.short	0x0101


	//----- nvinfo : EIATTR_VRC_CTA_INIT_COUNT
	.align		4
        /*00c4*/ 	.byte	0x02, 0x4a
	.zero		1
	.zero		1


	//----- nvinfo : EIATTR_EXIT_INSTR_OFFSETS
	.align		4
        /*00c8*/ 	.byte	0x04, 0x1c
        /*00ca*/ 	.short	(.L_119 - .L_118)


	//   ....[0]....
.L_118:
        /*00cc*/ 	.word	0x00000090


	//   ....[1]....
        /*00d0*/ 	.word	0x00000650


	//   ....[2]....
        /*00d4*/ 	.word	0x000006c0


	//----- nvinfo : EIATTR_CRS_STACK_SIZE
	.align		4
.L_119:
        /*00d8*/ 	.byte	0x04, 0x1e
        /*00da*/ 	.short	(.L_121 - .L_120)
.L_120:
        /*00dc*/ 	.word	0x00000000


	//----- nvinfo : EIATTR_CBANK_PARAM_SIZE
	.align		4
.L_121:
        /*00e0*/ 	.byte	0x03, 0x19
        /*00e2*/ 	.short	0x0038


	//----- nvinfo : EIATTR_PARAM_CBANK
	.align		4
        /*00e4*/ 	.byte	0x04, 0x0a
        /*00e6*/ 	.short	(.L_123 - .L_122)
	.align		4
.L_122:
        /*00e8*/ 	.word	index@(.nv.constant0._ZN3lux4cuda4gemv30gemv_strided_causal_f32_kernelEPKfS3_Pfiiiiiiff)
        /*00ec*/ 	.short	0x0380
        /*00ee*/ 	.short	0x0038


	//----- nvinfo : EIATTR_SW_WAR
	.align		4
.L_123:
        /*00f0*/ 	.byte	0x04, 0x36
        /*00f2*/ 	.short	(.L_125 - .L_124)
.L_124:
        /*00f4*/ 	.word	0x00000008
.L_125:


//--------------------- .nv.info._ZN3lux4cuda4gemv30gemv_batched_causal_f32_kernelEPKPKfS5_PKPfiiiff --------------------------
	.section	.nv.info._ZN3lux4cuda4gemv30gemv_batched_causal_f32_kernelEPKPKfS5_PKPfiiiff,"",@"SHT_CUDA_INFO"
	.sectionflags	@""
	.align	4


	//----- nvinfo : EIATTR_CUDA_API_VERSION
	.align		4
        /*0000*/ 	.byte	0x04, 0x37
        /*0002*/ 	.short	(.L_127 - .L_126)
.L_126:
        /*0004*/ 	.word	0x00000082


	//----- nvinfo : EIATTR_KPARAM_INFO
	.align		4
.L_127:
        /*0008*/ 	.byte	0x04, 0x17
        /*000a*/ 	.short	(.L_129 - .L_128)
.L_128:
        /*000c*/ 	.word	0x00000000
        /*0010*/ 	.short	0x0007
        /*0012*/ 	.short	0x0028
        /*0014*/ 	.byte	0x00, 0xf0, 0x11, 0x00


	//----- nvinfo : EIATTR_KPARAM_INFO
	.align		4
.L_129:
        /*0018*/ 	.byte	0x04, 0x17
        /*001a*/ 	.short	(.L_131 - .L_130)
.L_130:
        /*001c*/ 	.word	0x00000000
        /*0020*/ 	.short	0x0006
        /*0022*/ 	.short	0x0024
        /*0024*/ 	.byte	0x00, 0xf0, 0x11, 0x00


	//----- nvinfo : EIATTR_KPARAM_INFO
	.align		4
.L_131:
        /*0028*/ 	.byte	0x04, 0x17
        /*002a*/ 	.short	(.L_133 - .L_132)
.L_132:
        /*002c*/ 	.word	0x00000000
        /*0030*/ 	.short	0x0005
        /*0032*/ 	.short	0x0020
        /*0034*/ 	.byte	0x00, 0xf0, 0x11, 0x00


	//----- nvinfo : EIATTR_KPARAM_INFO
	.align		4
.L_133:
        /*0038*/ 	.byte	0x04, 0x17
        /*003a*/ 	.short	(.L_135 - .L_134)
.L_134:
        /*003c*/ 	.word	0x00000000
        /*0040*/ 	.short	0x0004
        /*0042*/ 	.short	0x001c
        /*0044*/ 	.byte	0x00, 0xf0, 0x11, 0x00


	//----- nvinfo : EIATTR_KPARAM_INFO
	.align		4
.L_135:
        /*0048*/ 	.byte	0x04, 0x17
        /*004a*/ 	.short	(.L_137 - .L_136)
.L_136:
        /*004c*/ 	.word	0x00000000
        /*0050*/ 	.short	0x0003
        /*0052*/ 	.short	0x0018
        /*0054*/ 	.byte	0x00, 0xf0, 0x11, 0x00


	//----- nvinfo : EIATTR_KPARAM_INFO
	.align		4
.L_137:
        /*0058*/ 	.byte	0x04, 0x17
        /*005a*/ 	.short	(.L_139 - .L_138)
.L_138:
        /*005c*/ 	.word	0x00000000
        /*0060*/ 	.short	0x0002
        /*0062*/ 	.short	0x0010
        /*0064*/ 	.byte	0x00, 0xf5, 0x21, 0x00


	//----- nvinfo : EIATTR_KPARAM_INFO
	.align		4
.L_139:
        /*0068*/ 	.byte	0x04, 0x17
        /*006a*/ 	.short	(.L_141 - .L_140)
.L_140:
        /*006c*/ 	.word	0x00000000
        /*0070*/ 	.short	0x0001
        /*0072*/ 	.short	0x0008
        /*0074*/ 	.byte	0x00, 0xf5, 0x21, 0x00


	//----- nvinfo : EIATTR_KPARAM_INFO
	.align		4
.L_141:
        /*0078*/ 	.byte	0x04, 0x17
        /*007a*/ 	.short	(.L_143 - .L_142)
.L_142:
        /*007c*/ 	.word	0x00000000
        /*0080*/ 	.short	0x0000
        /*0082*/ 	.short	0x0000
        /*0084*/ 	.byte	0x00, 0xf5, 0x21, 0x00


	//----- nvinfo : EIATTR_SPARSE_MMA_MASK
	.align		4
.L_143:
        /*0088*/ 	.byte	0x03, 0x50
        /*008a*/ 	.short	0x0000


	//----- nvinfo : EIATTR_MAXREG_COUNT
	.align		4
        /*008c*/ 	.byte	0x03, 0x1b
        /*008e*/ 	.short	0x00ff


	//----- nvinfo : EIATTR_MERCURY_ISA_VERSION
	.align		4
        /*0090*/ 	.byte	0x03, 0x5f
        /*0092*/ 	.short	0x0101


	//----- nvinfo : EIATTR_VRC_CTA_INIT_COUNT
	.align		4
        /*0094*/ 	.byte	0x02, 0x4a
	.zero		1
	.zero		1


	//----- nvinfo : EIATTR_EXIT_INSTR_OFFSETS
	.align		4
        /*0098*/ 	.byte	0x04, 0x1c
        /*009a*/ 	.short	(.L_145 - .L_144)


	//   ....[0]....
.L_144:
        /*009c*/ 	.word	0x00000090


	//   ....[1]....
        /*00a0*/ 	.word	0x00000620


	//   ....[2]....
        /*00a4*/ 	.word	0x00000690


	//----- nvinfo : EIATTR_CRS_STACK_SIZE
	.align		4
.L_145:
        /*00a8*/ 	.byte	0x04, 0x1e
        /*00aa*/ 	.short	(.L_147 - .L_146)
.L_146:
        /*00ac*/ 	.word	0x00000000


	//----- nvinfo : EIATTR_CBANK_PARAM_SIZE
	.align		4
.L_147:
        /*00b0*/ 	.byte	0x03, 0x19
        /*00b2*/ 	.short	0x002c


	//----- nvinfo : EIATTR_PARAM_CBANK
	.align		4
        /*00b4*/ 	.byte	0x04, 0x0a
        /*00b6*/ 	.short	(.L_149 - .L_148)
	.align		4
.L_148:
        /*00b8*/ 	.word	index@(.nv.constant0._ZN3lux4cuda4gemv30gemv_batched_causal_f32_kernelEPKPKfS5_PKPfiiiff)
        /*00bc*/ 	.short	0x0380
        /*00be*/ 	.short	0x002c


	//----- nvinfo : EIATTR_SW_WAR
	.align		4
.L_149:
        /*00c0*/ 	.byte	0x04, 0x36
        /*00c2*/ 	.short	(.L_151 - .L_150)
.L_150:
        /*00c4*/ 	.word	0x00000008
.L_151:


//--------------------- .nv.info._ZN3lux4cuda4gemv23gemv_batched_f32_kernelEPKPKfS5_PKPfiiiff --------------------------
	.section	.nv.info._ZN3lux4cuda4gemv23gemv_batched_f32_kernelEPKPKfS5_PKPfiiiff,"",@"SHT_CUDA_INFO"
	.sectionflags	@""
	.align	4


	//----- nvinfo : EIATTR_CUDA_API_VERSION
	.align		4
        /*0000*/ 	.byte	0x04, 0x37
        /*0002*/ 	.short	(.L_153 - .L_152)
.L_152:
        /*0004*/ 	.word	0x00000082


	//----- nvinfo : EIATTR_KPARAM_INFO
	.align		4
.L_153:
        /*0008*/ 	.byte	0x04, 0x17
        /*000a*/ 	.short	(.L_155 - .L_154)
.L_154:
        /*000c*/ 	.word	0x00000000
        /*0010*/ 	.short	0x0007
        /*0012*/ 	.short	0x0028
        /*0014*/ 	.byte	0x00, 0xf0, 0x11, 0x00


	//----- nvinfo : EIATTR_KPARAM_INFO
	.align		4
.L_155:
        /*0018*/ 	.byte	0x04, 0x17
        /*001a*/ 	.short	(.L_157 - .L_156)
.L_156:
        /*001c*/ 	.word	0x00000000
        /*0020*/ 	.short	0x0006
        /*0022*/ 	.short	0x0024
        /*0024*/ 	.byte	0x00, 0xf0, 0x11, 0x00


	//----- nvinfo : EIATTR_KPARAM_INFO
	.align		4
.L_157:
        /*0028*/ 	.byte	0x04, 0x17
        /*002a*/ 	.short	(.L_159 - .L_158)
.L_158:
        /*002c*/ 	.word	0x00000000
        /*0030*/ 	.short	0x0005
        /*0032*/ 	.short	0x0020
        /*0034*/ 	.byte	0x00, 0xf0, 0x11, 0x00


	//----- nvinfo : EIATTR_KPARAM_INFO
	.align		4
.L_159:
        /*0038*/ 	.byte	0x04, 0x17
        /*003a*/ 	.short	(.L_161 - .L_160)
.L_160:
        /*003c*/ 	.word	0x00000000
        /*0040*/ 	.short	0x0004
        /*0042*/ 	.short	0x001c
        /*0044*/ 	.byte	0x00, 0xf0, 0x11, 0x00


	//----- nvinfo : EIATTR_KPARAM_INFO
	.align		4
.L_161:
        /*0048*/ 	.byte	0x04, 0x17
        /*004a*/ 	.short	(.L_163 - .L_162)
.L_162:
        /*004c*/ 	.word	0x00000000
        /*0050*/ 	.short	0x0003
        /*0052*/ 	.short	0x0018
        /*0054*/ 	.byte	0x00, 0xf0, 0x11, 0x00


	//----- nvinfo : EIATTR_KPARAM_INFO
	.align		4
.L_163:
        /*0058*/ 	.byte	0x04, 0x17
        /*005a*/ 	.short	(.L_165 - .L_164)
.L_164:
        /*005c*/ 	.word	0x00000000
        /*0060*/ 	.short	0x0002
        /*0062*/ 	.short	0x0010
        /*0064*/ 	.byte	0x00, 0xf5, 0x21, 0x00


	//----- nvinfo : EIATTR_KPARAM_INFO
	.align		4
.L_165:
        /*0068*/ 	.byte	0x04, 0x17
        /*006a*/ 	.short	(.L_167 - .L_166)
.L_166:
        /*006c*/ 	.word	0x00000000
        /*0070*/ 	.short	0x0001
        /*0072*/ 	.short	0x0008
        /*0074*/ 	.byte	0x00, 0xf5, 0x21, 0x00


	//----- nvinfo : EIATTR_KPARAM_INFO
	.align		4
.L_167:
        /*0078*/ 	.byte	0x04, 0x17
        /*007a*/ 	.short	(.L_169 - .L_168)
.L_168:
        /*007c*/ 	.word	0x00000000
        /*0080*/ 	.short	0x0000
        /*0082*/ 	.short	0x0000
        /*0084*/ 	.byte	0x00, 0xf5, 0x21, 0x00


	//----- nvinfo : EIATTR_SPARSE_MMA_MASK
	.align		4
.L_169:
        /*0088*/ 	.byte	0x03, 0x50
        /*008a*/ 	.short	0x0000


	//----- nvinfo : EIATTR_MAXREG_COUNT
	.align		4
        /*008c*/ 	.byte	0x03, 0x1b
        /*008e*/ 	.short	0x00ff


	//----- nvinfo : EIATTR_MERCURY_ISA_VERSION
	.align		4
        /*0090*/ 	.byte	0x03, 0x5f
        /*0092*/ 	.short	0x0101


	//----- nvinfo : EIATTR_VRC_CTA_INIT_COUNT
	.align		4
        /*0094*/ 	.byte	0x02, 0x4a
	.zero		1
	.zero		1


	//----- nvinfo : EIATTR_EXIT_INSTR_OFFSETS
	.align		4
        /*0098*/ 	.byte	0x04, 0x1c
        /*009a*/ 	.short	(.L_171 - .L_170)


	//   ....[0]....
.L_170:
        /*009c*/ 	.word	0x00000090


	//   ....[1]....
        /*00a0*/ 	.word	0x000005a0


	//   ....[2]....
        /*00a4*/ 	.word	0x00000610


	//----- nvinfo : EIATTR_CBANK_PARAM_SIZE
	.align		4
.L_171:
        /*00a8*/ 	.byte	0x03, 0x19
        /*00aa*/ 	.short	0x002c


	//----- nvinfo : EIATTR_PARAM_CBANK
	.align		4
        /*00ac*/ 	.byte	0x04, 0x0a
        /*00ae*/ 	.short	(.L_173 - .L_172)
	.align		4
.L_172:
        /*00b0*/ 	.word	index@(.nv.constant0._ZN3lux4cuda4gemv23gemv_batched_f32_kernelEPKPKfS5_PKPfiiiff)
        /*00b4*/ 	.short	0x0380
        /*00b6*/ 	.short	0x002c


	//----- nvinfo : EIATTR_SW_WAR
	.align		4
.L_173:
        /*00b8*/ 	.byte	0x04, 0x36
        /*00ba*/ 	.short	(.L_175 - .L_174)
.L_174:
        /*00bc*/ 	.word	0x00000008
.L_175:


//--------------------- .nv.info._ZN3lux4cuda4gemv22gemv_causal_f16_kernelEPK6__halfS4_PS2_iiff --------------------------
	.section	.nv.info._ZN3lux4cuda4gemv22gemv_causal_f16_kernelEPK6__halfS4_PS2_iiff,"",@"SHT_CUDA_INFO"
	.sectionflags	@""
	.align	4


	//----- nvinfo : EIATTR_CUDA_API_VERSION
	.align		4
        /*0000*/ 	.byte	0x04, 0x37
        /*0002*/ 	.short	(.L_177 - .L_176)
.L_176:
        /*0004*/ 	.word	0x00000082


	//----- nvinfo : EIATTR_KPARAM_INFO
	.align		4
.L_177:
        /*0008*/ 	.byte	0x04, 0x17
        /*000a*/ 	.short	(.L_179 - .L_178)
.L_178:
        /*000c*/ 	.word	0x00000000
        /*0010*/ 	.short	0x0006
        /*0012*/ 	.short	0x0024
        /*0014*/ 	.byte	0x00, 0xf0, 0x11, 0x00


	//----- nvinfo : EIATTR_KPARAM_INFO
	.align		4
.L_179:
        /*0018*/ 	.byte	0x04, 0x17
        /*001a*/ 	.short	(.L_181 - .L_180)
.L_180:
        /*001c*/ 	.word	0x00000000
        /*0020*/ 	.short	0x0005
        /*0022*/ 	.short	0x0020
        /*0024*/ 	.byte	0x00, 0xf0, 0x11, 0x00


	//----- nvinfo : EIATTR_KPARAM_INFO
	.align		4
.L_181:
        /*0028*/ 	.byte	0x04, 0x17
        /*002a*/ 	.short	(.L_183 - .L_182)
.L_182:
        /*002c*/ 	.word	0x00000000
        /*0030*/ 	.short	0x0004
        /*0032*/ 	.short	0x001c
        /*0034*/ 	.byte	0x00, 0xf0, 0x11, 0x00


	//----- nvinfo : EIATTR_KPARAM_INFO
	.align		4
.L_183:
        /*0038*/ 	.byte	0x04, 0x17
        /*003a*/ 	.short	(.L_185 - .L_184)
.L_184:
        /*003c*/ 	.word	0x00000000
        /*0040*/ 	.short	0x0003
        /*0042*/ 	.short	0x0018
        /*0044*/ 	.byte	0x00, 0xf0, 0x11, 0x00


	//----- nvinfo : EIATTR_KPARAM_INFO
	.align		4
.L_185:
        /*0048*/ 	.byte	0x04, 0x17
        /*004a*/ 	.short	(.L_187 - .L_186)
.L_186:
        /*004c*/ 	.word	0x00000000
        /*0050*/ 	.short	0x0002
        /*0052*/ 	.short	0x0010
        /*0054*/ 	.byte	0x00, 0xf5, 0x21, 0x00


	//----- nvinfo : EIATTR_KPARAM_INFO
	.align		4
.L_187:
        /*0058*/ 	.byte	0x04, 0x17
        /*005a*/ 	.short	(.L_189 - .L_188)
.L_188:
        /*005c*/ 	.word	0x00000000
        /*0060*/ 	.short	0x0001
        /*0062*/ 	.short	0x0008
        /*0064*/ 	.byte	0x00, 0xf5, 0x21, 0x00


	//----- nvinfo : EIATTR_KPARAM_INFO
	.align		4
.L_189:
        /*0068*/ 	.byte	0x04, 0x17
        /*006a*/ 	.short	(.L_191 - .L_190)
.L_190:
        /*006c*/ 	.word	0x00000000
        /*0070*/ 	.short	0x0000
        /*0072*/ 	.short	0x0000
        /*0074*/ 	.byte	0x00, 0xf5, 0x21, 0x00


	//----- nvinfo : EIATTR_SPARSE_MMA_MASK
	.align		4
.L_191:
        /*0078*/ 	.byte	0x03, 0x50
        /*007a*/ 	.short	0x0000


	//----- nvinfo : EIATTR_MAXREG_COUNT
	.align		4
        /*007c*/ 	.byte	0x03, 0x1b
        /*007e*/ 	.short	0x00ff


	//----- nvinfo : EIATTR_MERCURY_ISA_VERSION
	.align		4
        /*0080*/ 	.byte	0x03, 0x5f
        /*0082*/ 	.short	0x0101


	//----- nvinfo : EIATTR_VRC_CTA_INIT_COUNT
	.align		4
        /*0084*/ 	.byte	0x02, 0x4a
	.zero		1
	.zero		1


	//----- nvinfo : EIATTR_EXIT_INSTR_OFFSETS
	.align		4
        /*0088*/ 	.byte	0x04, 0x1c
        /*008a*/ 	.short	(.L_193 - .L_192)


	//   ....[0]....
.L_192:
        /*008c*/ 	.word	0x00000060


	//   ....[1]....
        /*0090*/ 	.word	0x00000fa0


	//   ....[2]....
        /*0094*/ 	.word	0x00001040


	//----- nvinfo : EIATTR_CRS_STACK_SIZE
	.align		4
.L_193:
        /*0098*/ 	.byte	0x04, 0x1e
        /*009a*/ 	.short	(.L_195 - .L_194)
.L_194:
        /*009c*/ 	.word	0x00000000


	//----- nvinfo : EIATTR_CBANK_PARAM_SIZE
	.align		4
.L_195:
        /*00a0*/ 	.byte	0x03, 0x19
        /*00a2*/ 	.short	0x0028


	//----- nvinfo : EIATTR_PARAM_CBANK
	.align		4
        /*00a4*/ 	.byte	0x04, 0x0a
        /*00a6*/ 	.short	(.L_197 - .L_196)
	.align		4
.L_196:
        /*00a8*/ 	.word	index@(.nv.constant0._ZN3lux4cuda4gemv22gemv_causal_f16_kernelEPK6__halfS4_PS2_iiff)
        /*00ac*/ 	.short	0x0380
        /*00ae*/ 	.short	0x0028


	//----- nvinfo : EIATTR_SW_WAR
	.align		4
.L_197:
        /*00b0*/ 	.byte	0x04, 0x36
        /*00b2*/ 	.short	(.L_199 - .L_198)
.L_198:
        /*00b4*/ 	.word	0x00000008
.L_199:


//--------------------- .nv.info._ZN3lux4cuda4gemv15gemv_f16_kernelEPK6__halfS4_PS2_iiff --------------------------
	.section	.nv.info._ZN3lux4cuda4gemv15gemv_f16_kernelEPK6__halfS4_PS2_iiff,"",@"SHT_CUDA_INFO"
	.sectionflags	@""
	.align	4


	//----- nvinfo : EIATTR_CUDA_API_VERSION
	.align		4
        /*0000*/ 	.byte	0x04, 0x37
        /*0002*/ 	.short	(.L_201 - .L_200)
.L_200:
        /*0004*/ 	.word	0x00000082


	//----- nvinfo : EIATTR_KPARAM_INFO
	.align		4
.L_201:
        /*0008*/ 	.byte	0x04, 0x17
        /*000a*/ 	.short	(.L_203 - .L_202)
.L_202:
        /*000c*/ 	.word	0x00000000
        /*0010*/ 	.short	0x0006
        /*0012*/ 	.short	0x0024
        /*0014*/ 	.byte	0x00, 0xf0, 0x11, 0x00


	//----- nvinfo : EIATTR_KPARAM_INFO
	.align		4
.L_203:
        /*0018*/ 	.byte	0x04, 0x17
        /*001a*/ 	.short	(.L_205 - .L_204)
.L_204:
        /*001c*/ 	.word	0x00000000
        /*0020*/ 	.short	0x0005
        /*0022*/ 	.short	0x0020
        /*0024*/ 	.byte	0x00, 0xf0, 0x11, 0x00


	//----- nvinfo : EIATTR_KPARAM_INFO
	.align		4
.L_205:
        /*0028*/ 	.byte	0x04, 0x17
        /*002a*/ 	.short	(.L_207 - .L_206)
.L_206:
        /*002c*/ 	.word	0x00000000
        /*0030*/ 	.short	0x0004
        /*0032*/ 	.short	0x001c
        /*0034*/ 	.byte	0x00, 0xf0, 0x11, 0x00


	//----- nvinfo : EIATTR_KPARAM_INFO
	.align		4
.L_207:
        /*0038*/ 	.byte	0x04, 0x17
        /*003a*/ 	.short	(.L_209 - .L_208)
.L_208:
        /*003c*/ 	.word	0x00000000
        /*0040*/ 	.short	0x0003
        /*0042*/ 	.short	0x0018
        /*0044*/ 	.byte	0x00, 0xf0, 0x11, 0x00


	//----- nvinfo : EIATTR_KPARAM_INFO
	.align		4
.L_209:
        /*0048*/ 	.byte	0x04, 0x17
        /*004a*/ 	.short	(.L_211 - .L_210)
.L_210:
        /*004c*/ 	.word	0x00000000
        /*0050*/ 	.short	0x0002
        /*0052*/ 	.short	0x0010
        /*0054*/ 	.byte	0x00, 0xf5, 0x21, 0x00


	//----- nvinfo : EIATTR_KPARAM_INFO
	.align		4
.L_211:
        /*0058*/ 	.byte	0x04, 0x17
        /*005a*/ 	.short	(.L_213 - .L_212)
.L_212:
        /*005c*/ 	.word	0x00000000
        /*0060*/ 	.short	0x0001
        /*0062*/ 	.short	0x0008
        /*0064*/ 	.byte	0x00, 0xf5, 0x21, 0x00


	//----- nvinfo : EIATTR_KPARAM_INFO
	.align		4
.L_213:
        /*0068*/ 	.byte	0x04, 0x17
        /*006a*/ 	.short	(.L_215 - .L_214)
.L_214:
        /*006c*/ 	.word	0x00000000
        /*0070*/ 	.short	0x0000
        /*0072*/ 	.short	0x0000
        /*0074*/ 	.byte	0x00, 0xf5, 0x21, 0x00


	//----- nvinfo : EIATTR_SPARSE_MMA_MASK
	.align		4
.L_215:
        /*0078*/ 	.byte	0x03, 0x50
        /*007a*/ 	.short	0x0000


	//----- nvinfo : EIATTR_MAXREG_COUNT
	.align		4
        /*007c*/ 	.byte	0x03, 0x1b
        /*007e*/ 	.short	0x00ff


	//----- nvinfo : EIATTR_MERCURY_ISA_VERSION
	.align		4
        /*0080*/ 	.byte	0x03, 0x5f
        /*0082*/ 	.short	0x0101


	//----- nvinfo : EIATTR_VRC_CTA_INIT_COUNT
	.align		4
        /*0084*/ 	.byte	0x02, 0x4a
	.zero		1
	.zero		1


	//----- nvinfo : EIATTR_EXIT_INSTR_OFFSETS
	.align		4
        /*0088*/ 	.byte	0x04, 0x1c
        /*008a*/ 	.short	(.L_217 - .L_216)


	//   ....[0]....
.L_216:
        /*008c*/ 	.word	0x00000060


	//   ....[1]....
        /*0090*/ 	.word	0x00001920


	//   ....[2]....
        /*0094*/ 	.word	0x000019c0


	//----- nvinfo : EIATTR_CBANK_PARAM_SIZE
	.align		4
.L_217:
        /*0098*/ 	.byte	0x03, 0x19
        /*009a*/ 	.short	0x0028


	//----- nvinfo : EIATTR_PARAM_CBANK
	.align		4
        /*009c*/ 	.byte	0x04, 0x0a
        /*009e*/ 	.short	(.L_219 - .L_218)
	.align		4
.L_218:
        /*00a0*/ 	.word	index@(.nv.constant0._ZN3lux4cuda4gemv15gemv_f16_kernelEPK6__halfS4_PS2_iiff)
        /*00a4*/ 	.short	0x0380
        /*00a6*/ 	.short	0x0028


	//----- nvinfo : EIATTR_SW_WAR
	.align		4
.L_219:
        /*00a8*/ 	.byte	0x04, 0x36
        /*00aa*/ 	.short	(.L_221 - .L_220)
.L_220:
        /*00ac*/ 	.word	0x00000008
.L_221:


//--------------------- .nv.info._ZN3lux4cuda4gemv27gemv_custom_mask_f32_kernelEPKfS3_PfPKhiiff --------------------------
	.section	.nv.info._ZN3lux4cuda4gemv27gemv_custom_mask_f32_kernelEPKfS3_PfPKhiiff,"",@"SHT_CUDA_INFO"
	.sectionflags	@""
	.align	4


	//----- nvinfo : EIATTR_CUDA_API_VERSION
	.align		4
        /*0000*/ 	.byte	0x04, 0x37
        /*0002*/ 	.short	(.L_223 - .L_222)
.L_222:
        /*0004*/ 	.word	0x00000082


	//----- nvinfo : EIATTR_KPARAM_INFO
	.align		4
.L_223:
        /*0008*/ 	.byte	0x04, 0x17
        /*000a*/ 	.short	(.L_225 - .L_224)
.L_224:
        /*000c*/ 	.word	0x00000000
        /*0010*/ 	.short	0x0007
        /*0012*/ 	.short	0x002c
        /*0014*/ 	.byte	0x00, 0xf0, 0x11, 0x00


	//----- nvinfo : EIATTR_KPARAM_INFO
	.align		4
.L_225:
        /*0018*/ 	.byte	0x04, 0x17
        /*001a*/ 	.short	(.L_227 - .L_226)
.L_226:
        /*001c*/ 	.word	0x00000000
        /*0020*/ 	.short	0x0006
        /*0022*/ 	.short	0x0028
        /*0024*/ 	.byte	0x00, 0xf0, 0x11, 0x00


	//----- nvinfo : EIATTR_KPARAM_INFO
	.align		4
.L_227:
        /*0028*/ 	.byte	0x04, 0x17
        /*002a*/ 	.short	(.L_229 - .L_228)
.L_228:
        /*002c*/ 	.word	0x00000000
        /*0030*/ 	.short	0x0005
        /*0032*/ 	.short	0x0024
        /*0034*/ 	.byte	0x00, 0xf0, 0x11, 0x00


	//----- nvinfo : EIATTR_KPARAM_INFO
	.align		4
.L_229:
        /*0038*/ 	.byte	0x04, 0x17
        /*003a*/ 	.short	(.L_231 - .L_230)
.L_230:
        /*003c*/ 	.word	0x00000000
        /*0040*/ 	.short	0x0004
        /*0042*/ 	.short	0x0020
        /*0044*/ 	.byte	0x00, 0xf0, 0x11, 0x00


	//----- nvinfo : EIATTR_KPARAM_INFO
	.align		4
.L_231:
        /*0048*/ 	.byte	0x04, 0x17
        /*004a*/ 	.short	(.L_233 - .L_232)
.L_232:
        /*004c*/ 	.word	0x00000000
        /*0050*/ 	.short	0x0003
        /*0052*/ 	.short	0x0018
        /*0054*/ 	.byte	0x00, 0xf5, 0x21, 0x00


	//----- nvinfo : EIATTR_KPARAM_INFO
	.align		4
.L_233:
        /*0058*/ 	.byte	0x04, 0x17
        /*005a*/ 	.short	(.L_235 - .L_234)
.L_234:
        /*005c*/ 	.word	0x00000000
        /*0060*/ 	.short	0x0002
        /*0062*/ 	.short	0x0010
        /*0064*/ 	.byte	0x00, 0xf5, 0x21, 0x00


	//----- nvinfo : EIATTR_KPARAM_INFO
	.align		4
.L_235:
        /*0068*/ 	.byte	0x04, 0x17
        /*006a*/ 	.short	(.L_237 - .L_236)
.L_236:
        /*006c*/ 	.word	0x00000000
        /*0070*/ 	.short	0x0001
        /*0072*/ 	.short	0x0008
        /*0074*/ 	.byte	0x00, 0xf5, 0x21, 0x00


	//----- nvinfo : EIATTR_KPARAM_INFO
	.align		4
.L_237:
        /*0078*/ 	.byte	0x04, 0x17
        /*007a*/ 	.short	(.L_239 - .L_238)
.L_238:
        /*007c*/ 	.word	0x00000000
        /*0080*/ 	.short	0x0000
        /*0082*/ 	.short	0x0000
        /*0084*/ 	.byte	0x00, 0xf5, 0x21, 0x00


	//----- nvinfo : EIATTR_SPARSE_MMA_MASK
	.align		4
.L_239:
        /*0088*/ 	.byte	0x03, 0x50
        /*008a*/ 	.short	0x0000


	//----- nvinfo : EIATTR_MAXREG_COUNT
	.align		4
        /*008c*/ 	.byte	0x03, 0x1b
        /*008e*/ 	.short	0x00ff


	//----- nvinfo : EIATTR_MERCURY_ISA_VERSION
	.align		4
        /*0090*/ 	.byte	0x03, 0x5f
        /*0092*/ 	.short	0x0101


	//----- nvinfo : EIATTR_VRC_CTA_INIT_COUNT
	.align		4
        /*0094*/ 	.byte	0x02, 0x4a
	.zero		1
	.zero		1


	//----- nvinfo : EIATTR_EXIT_INSTR_OFFSETS
	.align		4
        /*0098*/ 	.byte	0x04, 0x1c
        /*009a*/ 	.short	(.L_241 - .L_240)


	//   ....[0]....
.L_240:
        /*009c*/ 	.word	0x00000060


	//   ....[1]....
        /*00a0*/ 	.word	0x00000af0


	//   ....[2]....
        /*00a4*/ 	.word	0x00000b70


	//----- nvinfo : EIATTR_CRS_STACK_SIZE
	.align		4
.L_241:
        /*00a8*/ 	.byte	0x04, 0x1e
        /*00aa*/ 	.short	(.L_243 - .L_242)
.L_242:
        /*00ac*/ 	.word	0x00000000


	//----- nvinfo : EIATTR_CBANK_PARAM_SIZE
	.align		4
.L_243:
        /*00b0*/ 	.byte	0x03, 0x19
        /*00b2*/ 	.short	0x0030


	//----- nvinfo : EIATTR_PARAM_CBANK
	.align		4
        /*00b4*/ 	.byte	0x04, 0x0a
        /*00b6*/ 	.short	(.L_245 - .L_244)
	.align		4
.L_244:
        /*00b8*/ 	.word	index@(.nv.constant0._ZN3lux4cuda4gemv27gemv_custom_mask_f32_kernelEPKfS3_PfPKhiiff)
        /*00bc*/ 	.short	0x0380
        /*00be*/ 	.short	0x0030


	//----- nvinfo : EIATTR_SW_WAR
	.align		4
.L_245:
        /*00c0*/ 	.byte	0x04, 0x36
        /*00c2*/ 	.short	(.L_247 - .L_246)
.L_246:
        /*00c4*/ 	.word	0x00000008
.L_247:


//--------------------- .nv.info._ZN3lux4cuda4gemv28gemv_block_sparse_f32_kernelEPKfS3_PfiiPKjiff --------------------------
	.section	.nv.info._ZN3lux4cuda4gemv28gemv_block_sparse_f32_kernelEPKfS3_PfiiPKjiff,"",@"SHT_CUDA_INFO"
	.sectionflags	@""
	.align	4


	//----- nvinfo : EIATTR_CUDA_API_VERSION
	.align		4
        /*0000*/ 	.byte	0x04, 0x37
        /*0002*/ 	.short	(.L_249 - .L_248)
.L_248:
        /*0004*/ 	.word	0x00000082


	//----- nvinfo : EIATTR_KPARAM_INFO
	.align		4
.L_249:
        /*0008*/ 	.byte	0x04, 0x17
        /*000a*/ 	.short	(.L_251 - .L_250)
.L_250:
        /*000c*/ 	.word	0x00000000
        /*0010*/ 	.short	0x0008
        /*0012*/ 	.short	0x0030
        /*0014*/ 	.byte	0x00, 0xf0, 0x11, 0x00


	//----- nvinfo : EIATTR_KPARAM_INFO
	.align		4
.L_251:
        /*0018*/ 	.byte	0x04, 0x17
        /*001a*/ 	.short	(.L_253 - .L_252)
.L_252:
        /*001c*/ 	.word	0x00000000
        /*0020*/ 	.short	0x0007
        /*0022*/ 	.short	0x002c
        /*0024*/ 	.byte	0x00, 0xf0, 0x11, 0x00


	//----- nvinfo : EIATTR_KPARAM_INFO
	.align		4
.L_253:
        /*0028*/ 	.byte	0x04, 0x17
        /*002a*/ 	.short	(.L_255 - .L_254)
.L_254:
        /*002c*/ 	.word	0x00000000
        /*0030*/ 	.short	0x0006
        /*0032*/ 	.short	0x0028
        /*0034*/ 	.byte	0x00, 0xf0, 0x11, 0x00


	//----- nvinfo : EIATTR_KPARAM_INFO
	.align		4
.L_255:
        /*0038*/ 	.byte	0x04, 0x17
        /*003a*/ 	.short	(.L_257 - .L_256)
.L_256:
        /*003c*/ 	.word	0x00000000
        /*0040*/ 	.short	0x0005
        /*0042*/ 	.short	0x0020
        /*0044*/ 	.byte	0x00, 0xf5, 0x21, 0x00


	//----- nvinfo : EIATTR_KPARAM_INFO
	.align		4
.L_257:
        /*0048*/ 	.byte	0x04, 0x17
        /*004a*/ 	.short	(.L_259 - .L_258)
.L_258:
        /*004c*/ 	.word	0x00000000
        /*0050*/ 	.short	0x0004
        /*0052*/ 	.short	0x001c
        /*0054*/ 	.byte	0x00, 0xf0, 0x11, 0x00


	//----- nvinfo : EIATTR_KPARAM_INFO
	.align		4
.L_259:
        /*0058*/ 	.byte	0x04, 0x17
        /*005a*/ 	.short	(.L_261 - .L_260)
.L_260:
        /*005c*/ 	.word	0x00000000
        /*0060*/ 	.short	0x0003
        /*0062*/ 	.short	0x0018
        /*0064*/ 	.byte	0x00, 0xf0, 0x11, 0x00


	//----- nvinfo : EIATTR_KPARAM_INFO
	.align		4
.L_261:
        /*0068*/ 	.byte	0x04, 0x17
        /*006a*/ 	.short	(.L_263 - .L_262)
.L_262:
        /*006c*/ 	.word	0x00000000
        /*0070*/ 	.short	0x0002
        /*0072*/ 	.short	0x0010
        /*0074*/ 	.byte	0x00, 0xf5, 0x21, 0x00


	//----- nvinfo : EIATTR_KPARAM_INFO
	.align		4
.L_263:
        /*0078*/ 	.byte	0x04, 0x17
        /*007a*/ 	.short	(.L_265 - .L_264)
.L_264:
        /*007c*/ 	.word	0x00000000
        /*0080*/ 	.short	0x0001
        /*0082*/ 	.short	0x0008
        /*0084*/ 	.byte	0x00, 0xf5, 0x21, 0x00


	//----- nvinfo : EIATTR_KPARAM_INFO
	.align		4
.L_265:
        /*0088*/ 	.byte	0x04, 0x17
        /*008a*/ 	.short	(.L_267 - .L_266)
.L_266:
        /*008c*/ 	.word	0x00000000
        /*0090*/ 	.short	0x0000
        /*0092*/ 	.short	0x0000
        /*0094*/ 	.byte	0x00, 0xf5, 0x21, 0x00


	//----- nvinfo : EIATTR_SPARSE_MMA_MASK
	.align		4
.L_267:
        /*0098*/ 	.byte	0x03, 0x50
        /*009a*/ 	.short	0x0000


	//----- nvinfo : EIATTR_MAXREG_COUNT
	.align		4
        /*009c*/ 	.byte	0x03, 0x1b
        /*009e*/ 	.short	0x00ff


	//----- nvinfo : EIATTR_MERCURY_ISA_VERSION
	.align		4
        /*00a0*/ 	.byte	0x03, 0x5f
        /*00a2*/ 	.short	0x0101


	//----- nvinfo : EIATTR_VRC_CTA_INIT_COUNT
	.align		4
        /*00a4*/ 	.byte	0x02, 0x4a
	.zero		1
	.zero		1


	//----- nvinfo : EIATTR_EXIT_INSTR_OFFSETS
	.align		4
        /*00a8*/ 	.byte	0x04, 0x1c
        /*00aa*/ 	.short	(.L_269 - .L_268)


	//   ....[0]....
.L_268:
        /*00ac*/ 	.word	0x00000060


	//   ....[1]....
        /*00b0*/ 	.word	0x00001000


	//   ....[2]....
        /*00b4*/ 	.word	0x00001080


	//----- nvinfo : EIATTR_CRS_STACK_SIZE
	.align		4
.L_269:
        /*00b8*/ 	.byte	0x04, 0x1e
        /*00ba*/ 	.short	(.L_271 - .L_270)
.L_270:
        /*00bc*/ 	.word	0x00000000


	//----- nvinfo : EIATTR_CBANK_PARAM_SIZE
	.align		4
.L_271:
        /*00c0*/ 	.byte	0x03, 0x19
        /*00c2*/ 	.short	0x0034


	//----- nvinfo : EIATTR_PARAM_CBANK
	.align		4
        /*00c4*/ 	.byte	0x04, 0x0a
        /*00c6*/ 	.short	(.L_273 - .L_272)
	.align		4
.L_272:
        /*00c8*/ 	.word	index@(.nv.constant0._ZN3lux4cuda4gemv28gemv_block_sparse_f32_kernelEPKfS3_PfiiPKjiff)
        /*00cc*/ 	.short	0x0380
        /*00ce*/ 	.short	0x0034


	//----- nvinfo : EIATTR_SW_WAR
	.align		4
.L_273:
        /*00d0*/ 	.byte	0x04, 0x36
        /*00d2*/ 	.short	(.L_275 - .L_274)
.L_274:
        /*00d4*/ 	.word	0x00000008
.L_275:


//--------------------- .nv.info._ZN3lux4cuda4gemv23gemv_sliding_f32_kernelEPKfS3_Pfiiiff --------------------------
	.section	.nv.info._ZN3lux4cuda4gemv23gemv_sliding_f32_kernelEPKfS3_Pfiiiff,"",@"SHT_CUDA_INFO"
	.sectionflags	@""
	.align	4


	//----- nvinfo : EIATTR_CUDA_API_VERSION
	.align		4
        /*0000*/ 	.byte	0x04, 0x37
        /*0002*/ 	.short	(.L_277 - .L_276)
.L_276:
        /*0004*/ 	.word	0x00000082


	//----- nvinfo : EIATTR_KPARAM_INFO
	.align		4
.L_277:
        /*0008*/ 	.byte	0x04, 0x17
        /*000a*/ 	.short	(.L_279 - .L_278)
.L_278:
        /*000c*/ 	.word	0x00000000
        /*0010*/ 	.short	0x0007
        /*0012*/ 	.short	0x0028
        /*0014*/ 	.byte	0x00, 0xf0, 0x11, 0x00


	//----- nvinfo : EIATTR_KPARAM_INFO
	.align		4
.L_279:
        /*0018*/ 	.byte	0x04, 0x17
        /*001a*/ 	.short	(.L_281 - .L_280)
.L_280:
        /*001c*/ 	.word	0x00000000
        /*0020*/ 	.short	0x0006
        /*0022*/ 	.short	0x0024
        /*0024*/ 	.byte	0x00, 0xf0, 0x11, 0x00


	//----- nvinfo : EIATTR_KPARAM_INFO
	.align		4
.L_281:
        /*0028*/ 	.byte	0x04, 0x17
        /*002a*/ 	.short	(.L_283 - .L_282)
.L_282:
        /*002c*/ 	.word	0x00000000
        /*0030*/ 	.short	0x0005
        /*0032*/ 	.short	0x0020
        /*0034*/ 	.byte	0x00, 0xf0, 0x11, 0x00


	//----- nvinfo : EIATTR_KPARAM_INFO
	.align		4
.L_283:
        /*0038*/ 	.byte	0x04, 0x17
        /*003a*/ 	.short	(.L_285 - .L_284)
.L_284:
        /*003c*/ 	.word	0x00000000
        /*0040*/ 	.short	0x0004
        /*0042*/ 	.short	0x001c
        /*0044*/ 	.byte	0x00, 0xf0, 0x11, 0x00


	//----- nvinfo : EIATTR_KPARAM_INFO
	.align		4
.L_285:
        /*0048*/ 	.byte	0x04, 0x17
        /*004a*/ 	.short	(.L_287 - .L_286)
.L_286:
        /*004c*/ 	.word	0x00000000
        /*0050*/ 	.short	0x0003
        /*0052*/ 	.short	0x0018
        /*0054*/ 	.byte	0x00, 0xf0, 0x11, 0x00


	//----- nvinfo : EIATTR_KPARAM_INFO
	.align		4
.L_287:
        /*0058*/ 	.byte	0x04, 0x17
        /*005a*/ 	.short	(.L_289 - .L_288)
.L_288:
        /*005c*/ 	.word	0x00000000
        /*0060*/ 	.short	0x0002
        /*0062*/ 	.short	0x0010
        /*0064*/ 	.byte	0x00, 0xf5, 0x21, 0x00


	//----- nvinfo : EIATTR_KPARAM_INFO
	.align		4
.L_289:
        /*0068*/ 	.byte	0x04, 0x17
        /*006a*/ 	.short	(.L_291 - .L_290)
.L_290:
        /*006c*/ 	.word	0x00000000
        /*0070*/ 	.short	0x0001
        /*0072*/ 	.short	0x0008
        /*0074*/ 	.byte	0x00, 0xf5, 0x21, 0x00


	//----- nvinfo : EIATTR_KPARAM_INFO
	.align		4
.L_291:
        /*0078*/ 	.byte	0x04, 0x17
        /*007a*/ 	.short	(.L_293 - .L_292)
.L_292:
        /*007c*/ 	.word	0x00000000
        /*0080*/ 	.short	0x0000
        /*0082*/ 	.short	0x0000
        /*0084*/ 	.byte	0x00, 0xf5, 0x21, 0x00


	//----- nvinfo : EIATTR_SPARSE_MMA_MASK
	.align		4
.L_293:
        /*0088*/ 	.byte	0x03, 0x50
        /*008a*/ 	.short	0x0000


	//----- nvinfo : EIATTR_MAXREG_COUNT
	.align		4
        /*008c*/ 	.byte	0x03, 0x1b
        /*008e*/ 	.short	0x00ff


	//----- nvinfo : EIATTR_MERCURY_ISA_VERSION
	.align		4
        /*0090*/ 	.byte	0x03, 0x5f
        /*0092*/ 	.short	0x0101


	//----- nvinfo : EIATTR_VRC_CTA_INIT_COUNT
	.align		4
        /*0094*/ 	.byte	0x02, 0x4a
	.zero		1
	.zero		1


	//----- nvinfo : EIATTR_EXIT_INSTR_OFFSETS
	.align		4
        /*0098*/ 	.byte	0x04, 0x1c
        /*009a*/ 	.short	(.L_295 - .L_294)


	//   ....[0]....
.L_294:
        /*009c*/ 	.word	0x00000060


	//   ....[1]....
        /*00a0*/ 	.word	0x00000c80


	//   ....[2]....
        /*00a4*/ 	.word	0x00000d00


	//----- nvinfo : EIATTR_CRS_STACK_SIZE
	.align		4
.L_295:
        /*00a8*/ 	.byte	0x04, 0x1e
        /*00aa*/ 	.short	(.L_297 - .L_296)
.L_296:
        /*00ac*/ 	.word	0x00000000


	//----- nvinfo : EIATTR_CBANK_PARAM_SIZE
	.align		4
.L_297:
        /*00b0*/ 	.byte	0x03, 0x19
        /*00b2*/ 	.short	0x002c


	//----- nvinfo : EIATTR_PARAM_CBANK
	.align		4
        /*00b4*/ 	.byte	0x04, 0x0a
        /*00b6*/ 	.short	(.L_299 - .L_298)
	.align		4
.L_298:
        /*00b8*/ 	.word	index@(.nv.constant0._ZN3lux4cuda4gemv23gemv_sliding_f32_kernelEPKfS3_Pfiiiff)
        /*00bc*/ 	.short	0x0380
        /*00be*/ 	.short	0x002c


	//----- nvinfo : EIATTR_SW_WAR
	.align		4
.L_299:
        /*00c0*/ 	.byte	0x04, 0x36
        /*00c2*/ 	.short	(.L_301 - .L_300)
.L_300:
        /*00c4*/ 	.word	0x00000008
.L_301:


//--------------------- .nv.info._ZN3lux4cuda4gemv22gemv_causal_f32_kernelEPKfS3_Pfiiff --------------------------
	.section	.nv.info._ZN3lux4cuda4gemv22gemv_causal_f32_kernelEPKfS3_Pfiiff,"",@"SHT_CUDA_INFO"
	.sectionflags	@""
	.align	4


	//----- nvinfo : EIATTR_CUDA_API_VERSION
	.align		4
        /*0000*/ 	.byte	0x04, 0x37
        /*0002*/ 	.short	(.L_303 - .L_302)
.L_302:
        /*0004*/ 	.word	0x00000082


	//----- nvinfo : EIATTR_KPARAM_INFO
	.align		4
.L_303:
        /*0008*/ 	.byte	0x04, 0x17
        /*000a*/ 	.short	(.L_305 - .L_304)
.L_304:
        /*000c*/ 	.word	0x00000000
        /*0010*/ 	.short	0x0006
        /*0012*/ 	.short	0x0024
        /*0014*/ 	.byte	0x00, 0xf0, 0x11, 0x00


	//----- nvinfo : EIATTR_KPARAM_INFO
	.align		4
.L_305:
        /*0018*/ 	.byte	0x04, 0x17
        /*001a*/ 	.short	(.L_307 - .L_306)
.L_306:
        /*001c*/ 	.word	0x00000000
        /*0020*/ 	.short	0x0005
        /*0022*/ 	.short	0x0020
        /*0024*/ 	.byte	0x00, 0xf0, 0x11, 0x00


	//----- nvinfo : EIATTR_KPARAM_INFO
	.align		4
.L_307:
        /*0028*/ 	.byte	0x04, 0x17
        /*002a*/ 	.short	(.L_309 - .L_308)
.L_308:
        /*002c*/ 	.word	0x00000000
        /*0030*/ 	.short	0x0004
        /*0032*/ 	.short	0x001c
        /*0034*/ 	.byte	0x00, 0xf0, 0x11, 0x00


	//----- nvinfo : EIATTR_KPARAM_INFO
	.align		4
.L_309:
        /*0038*/ 	.byte	0x04, 0x17
        /*003a*/ 	.short	(.L_311 - .L_310)
.L_310:
        /*003c*/ 	.word	0x00000000
        /*0040*/ 	.short	0x0003
        /*0042*/ 	.short	0x0018
        /*0044*/ 	.byte	0x00, 0xf0, 0x11, 0x00


	//----- nvinfo : EIATTR_KPARAM_INFO
	.align		4
.L_311:
        /*0048*/ 	.byte	0x04, 0x17
        /*004a*/ 	.short	(.L_313 - .L_312)
.L_312:
        /*004c*/ 	.word	0x00000000
        /*0050*/ 	.short	0x0002
        /*0052*/ 	.short	0x0010
        /*0054*/ 	.byte	0x00, 0xf5, 0x21, 0x00


	//----- nvinfo : EIATTR_KPARAM_INFO
	.align		4
.L_313:
        /*0058*/ 	.byte	0x04, 0x17
        /*005a*/ 	.short	(.L_315 - .L_314)
.L_314:
        /*005c*/ 	.word	0x00000000
        /*0060*/ 	.short	0x0001
        /*0062*/ 	.short	0x0008
        /*0064*/ 	.byte	0x00, 0xf5, 0x21, 0x00


	//----- nvinfo : EIATTR_KPARAM_INFO
	.align		4
.L_315:
        /*0068*/ 	.byte	0x04, 0x17
        /*006a*/ 	.short	(.L_317 - .L_316)
.L_316:
        /*006c*/ 	.word	0x00000000
        /*0070*/ 	.short	0x0000
        /*0072*/ 	.short	0x0000
        /*0074*/ 	.byte	0x00, 0xf5, 0x21, 0x00


	//----- nvinfo : EIATTR_SPARSE_MMA_MASK
	.align		4
.L_317:
        /*0078*/ 	.byte	0x03, 0x50
        /*007a*/ 	.short	0x0000


	//----- nvinfo : EIATTR_MAXREG_COUNT
	.align		4
        /*007c*/ 	.byte	0x03, 0x1b
        /*007e*/ 	.short	0x00ff


	//----- nvinfo : EIATTR_MERCURY_ISA_VERSION
	.align		4
        /*0080*/ 	.byte	0x03, 0x5f
        /*0082*/ 	.short	0x0101


	//----- nvinfo : EIATTR_VRC_CTA_INIT_COUNT
	.align		4
        /*0084*/ 	.byte	0x02, 0x4a
	.zero		1
	.zero		1


	//----- nvinfo : EIATTR_EXIT_INSTR_OFFSETS
	.align		4
        /*0088*/ 	.byte	0x04, 0x1c
        /*008a*/ 	.short	(.L_319 - .L_318)


	//   ....[0]....
.L_318:
        /*008c*/ 	.word	0x00000060


	//   ....[1]....
        /*0090*/ 	.word	0x000005c0


	//   ....[2]....
        /*0094*/ 	.word	0x00000640


	//----- nvinfo : EIATTR_CRS_STACK_SIZE
	.align		4
.L_319:
        /*0098*/ 	.byte	0x04, 0x1e
        /*009a*/ 	.short	(.L_321 - .L_320)
.L_320:
        /*009c*/ 	.word	0x00000000


	//----- nvinfo : EIATTR_CBANK_PARAM_SIZE
	.align		4
.L_321:
        /*00a0*/ 	.byte	0x03, 0x19
        /*00a2*/ 	.short	0x0028


	//----- nvinfo : EIATTR_PARAM_CBANK
	.align		4
        /*00a4*/ 	.byte	0x04, 0x0a
        /*00a6*/ 	.short	(.L_323 - .L_322)
	.align		4
.L_322:
        /*00a8*/ 	.word	index@(.nv.constant0._ZN3lux4cuda4gemv22gemv_causal_f32_kernelEPKfS3_Pfiiff)
        /*00ac*/ 	.short	0x0380
        /*00ae*/ 	.short	0x0028


	//----- nvinfo : EIATTR_SW_WAR
	.align		4
.L_323:
        /*00b0*/ 	.byte	0x04, 0x36
        /*00b2*/ 	.short	(.L_325 - .L_324)
.L_324:
        /*00b4*/ 	.word	0x00000008
.L_325:


//--------------------- .nv.info._ZN3lux4cuda4gemv15gemv_f32_kernelEPKfS3_Pfiiff --------------------------
	.section	.nv.info._ZN3lux4cuda4gemv15gemv_f32_kernelEPKfS3_Pfiiff,"",@"SHT_CUDA_INFO"
	.sectionflags	@""
	.align	4


	//----- nvinfo : EIATTR_CUDA_API_VERSION
	.align		4
        /*0000*/ 	.byte	0x04, 0x37
        /*0002*/ 	.short	(.L_327 - .L_326)
.L_326:
        /*0004*/ 	.word	0x00000082


	//----- nvinfo : EIATTR_KPARAM_INFO
	.align		4
.L_327:
        /*0008*/ 	.byte	0x04, 0x17
        /*000a*/ 	.short	(.L_329 - .L_328)
.L_328:
        /*000c*/ 	.word	0x00000000
        /*0010*/ 	.short	0x0006
        /*0012*/ 	.short	0x0024
        /*0014*/ 	.byte	0x00, 0xf0, 0x11, 0x00


	//----- nvinfo : EIATTR_KPARAM_INFO
	.align		4
.L_329:
        /*0018*/ 	.byte	0x04, 0x17
        /*001a*/ 	.short	(.L_331 - .L_330)
.L_330:
        /*001c*/ 	.word	0x00000000
        /*0020*/ 	.short	0x0005
        /*0022*/ 	.short	0x0020
        /*0024*/ 	.byte	0x00, 0xf0, 0x11, 0x00


	//----- nvinfo : EIATTR_KPARAM_INFO
	.align		4
.L_331:
        /*0028*/ 	.byte	0x04, 0x17
        /*002a*/ 	.short	(.L_333 - .L_332)
.L_332:
        /*002c*/ 	.word	0x00000000
        /*0030*/ 	.short	0x0004
        /*0032*/ 	.short	0x001c
        /*0034*/ 	.byte	0x00, 0xf0, 0x11, 0x00


	//----- nvinfo : EIATTR_KPARAM_INFO
	.align		4
.L_333:
        /*0038*/ 	.byte	0x04, 0x17
        /*003a*/ 	.short	(.L_335 - .L_334)
.L_334:
        /*003c*/ 	.word	0x00000000
        /*0040*/ 	.short	0x0003
        /*0042*/ 	.short	0x0018
        /*0044*/ 	.byte	0x00, 0xf0, 0x11, 0x00


	//----- nvinfo : EIATTR_KPARAM_INFO
	.align		4
.L_335:
        /*0048*/ 	.byte	0x04, 0x17
        /*004a*/ 	.short	(.L_337 - .L_336)
.L_336:
        /*004c*/ 	.word	0x00000000
        /*0050*/ 	.short	0x0002
        /*0052*/ 	.short	0x0010
        /*0054*/ 	.byte	0x00, 0xf5, 0x21, 0x00


	//----- nvinfo : EIATTR_KPARAM_INFO
	.align		4
.L_337:
        /*0058*/ 	.byte	0x04, 0x17
        /*005a*/ 	.short	(.L_339 - .L_338)
.L_338:
        /*005c*/ 	.word	0x00000000
        /*0060*/ 	.short	0x0001
        /*0062*/ 	.short	0x0008
        /*0064*/ 	.byte	0x00, 0xf5, 0x21, 0x00


	//----- nvinfo : EIATTR_KPARAM_INFO
	.align		4
.L_339:
        /*0068*/ 	.byte	0x04, 0x17
        /*006a*/ 	.short	(.L_341 - .L_340)
.L_340:
        /*006c*/ 	.word	0x00000000
        /*0070*/ 	.short	0x0000
        /*0072*/ 	.short	0x0000
        /*0074*/ 	.byte	0x00, 0xf5, 0x21, 0x00


	//----- nvinfo : EIATTR_SPARSE_MMA_MASK
	.align		4
.L_341:
        /*0078*/ 	.byte	0x03, 0x50
        /*007a*/ 	.short	0x0000


	//----- nvinfo : EIATTR_MAXREG_COUNT
	.align		4
        /*007c*/ 	.byte	0x03, 0x1b
        /*007e*/ 	.short	0x00ff


	//----- nvinfo : EIATTR_MERCURY_ISA_VERSION
	.align		4
        /*0080*/ 	.byte	0x03, 0x5f
        /*0082*/ 	.short	0x0101


	//----- nvinfo : EIATTR_VRC_CTA_INIT_COUNT
	.align		4
        /*0084*/ 	.byte	0x02, 0x4a
	.zero		1
	.zero		1


	//----- nvinfo : EIATTR_EXIT_INSTR_OFFSETS
	.align		4
        /*0088*/ 	.byte	0x04, 0x1c
        /*008a*/ 	.short	(.L_343 - .L_342)


	//   ....[0]....
.L_342:
        /*008c*/ 	.word	0x00000060


	//   ....[1]....
        /*0090*/ 	.word	0x00000540


	//   ....[2]....
        /*0094*/ 	.word	0x000005c0


	//----- nvinfo : EIATTR_CBANK_PARAM_SIZE
	.align		4
.L_343:
        /*0098*/ 	.byte	0x03, 0x19
        /*009a*/ 	.short	0x0028


	//----- nvinfo : EIATTR_PARAM_CBANK
	.align		4
        /*009c*/ 	.byte	0x04, 0x0a
        /*009e*/ 	.short	(.L_345 - .L_344)
	.align		4
.L_344:
        /*00a0*/ 	.word	index@(.nv.constant0._ZN3lux4cuda4gemv15gemv_f32_kernelEPKfS3_Pfiiff)
        /*00a4*/ 	.short	0x0380
        /*00a6*/ 	.short	0x0028


	//----- nvinfo : EIATTR_SW_WAR
	.align		4
.L_345:
        /*00a8*/ 	.byte	0x04, 0x36
        /*00aa*/ 	.short	(.L_347 - .L_346)
.L_346:
        /*00ac*/ 	.word	0x00000008
.L_347:


//--------------------- .nv.callgraph             --------------------------
	.section	.nv.callgraph,"",@"SHT_CUDA_CALLGRAPH"
	.align	4
	.sectionentsize	8
	.align		4
        /*0000*/ 	.word	0x00000000
	.align		4
        /*0004*/ 	.word	0xffffffff
	.align		4
        /*0008*/ 	.word	0x00000000
	.align		4
        /*000c*/ 	.word	0xfffffffe
	.align		4
        /*0010*/ 	.word	0x00000000
	.align		4
        /*0014*/ 	.word	0xfffffffd
	.align		4
        /*0018*/ 	.word	0x00000000
	.align		4
        /*001c*/ 	.word	0xfffffffc


//--------------------- .text._ZN3lux4cuda4gemv20gemv_warp_f32_kernelEPKfS3_Pfiiff --------------------------
	.section	.text._ZN3lux4cuda4gemv20gemv_warp_f32_kernelEPKfS3_Pfiiff,"ax",@progbits
	.align	128
        .global         _ZN3lux4cuda4gemv20gemv_warp_f32_kernelEPKfS3_Pfiiff
        .type           _ZN3lux4cuda4gemv20gemv_warp_f32_kernelEPKfS3_Pfiiff,@function
        .size           _ZN3lux4cuda4gemv20gemv_warp_f32_kernelEPKfS3_Pfiiff,(.L_x_87 - _ZN3lux4cuda4gemv20gemv_warp_f32_kernelEPKfS3_Pfiiff)
        .other          _ZN3lux4cuda4gemv20gemv_warp_f32_kernelEPKfS3_Pfiiff,@"STO_CUDA_ENTRY STV_DEFAULT"
_ZN3lux4cuda4gemv20gemv_warp_f32_kernelEPKfS3_Pfiiff:
.text._ZN3lux4cuda4gemv20gemv_warp_f32_kernelEPKfS3_Pfiiff:
[----:B------:R-:W-:Y:S01]  /*0000*/  LDC R1, c[0x0][0x37c] ;  /* 0x0000df00ff017b82 */ /* 0x000fe20000000800 */
[----:B------:R-:W0:Y:S07]  /*0010*/  S2R R7, SR_TID.X ;  /* 0x0000000000077919 */ /* 0x000e2e0000002100 */
[----:B------:R-:W0:Y:S01]  /*0020*/  S2UR UR4, SR_CTAID.X ;  /* 0x00000000000479c3 */ /* 0x000e220000002500 */
[----:B------:R-:W1:Y:S07]  /*0030*/  LDCU UR5, c[0x0][0x398] ;  /* 0x00007300ff0577ac */ /* 0x000e6e0008000800 */
[----:B------:R-:W0:Y:S02]  /*0040*/  LDC R0, c[0x0][0x360] ;  /* 0x0000d800ff007b82 */ /* 0x000e240000000800 */
[----:B0-----:R-:W-:-:S05]  /*0050*/  IMAD R0, R0, UR4, R7 ;  /* 0x0000000400007c24 */ /* 0x001fca000f8e0207 */
[----:B------:R-:W-:-:S04]  /*0060*/  SHF.R.U32.HI R0, RZ, 0x5, R0 ;  /* 0x00000005ff007819 */ /* 0x000fc80000011600 */
[----:B-1----:R-:W-:-:S13]  /*0070*/  ISETP.GE.AND P0, PT, R0, UR5, PT ;  /* 0x0000000500007c0c */ /* 0x002fda000bf06270 */
[----:B------:R-:W-:Y:S05]  /*0080*/  @P0 EXIT ;  /* 0x000000000000094d */ /* 0x000fea0003800000 */
[----:B------:R-:W0:Y:S01]  /*0090*/  LDCU UR6, c[0x0][0x39c] ;  /* 0x00007380ff0677ac */ /* 0x000e220008000800 */
[----:B------:R-:W-:Y:S01]  /*00a0*/  LOP3.LUT R7, R7, 0x1f, RZ, 0xc0, !PT ;  /* 0x0000001f07077812 */ /* 0x000fe200078ec0ff */
[----:B------:R-:W-:Y:S01]  /*00b0*/  BSSY.RECONVERGENT B0, `(.L_x_0) ;  /* 0x0000010000007945 */ /* 0x000fe20003800200 */
[----:B------:R-:W-:Y:S01]  /*00c0*/  HFMA2 R6, -RZ, RZ, 0, 0 ;  /* 0x00000000ff067431 */ /* 0x000fe200000001ff */
[----:B------:R-:W1:Y:S01]  /*00d0*/  LDCU.64 UR4, c[0x0][0x358] ;  /* 0x00006b00ff0477ac */ /* 0x000e620008000a00 */
[----:B0-----:R-:W-:-:S13]  /*00e0*/  ISETP.GE.AND P0, PT, R7, UR6, PT ;  /* 0x0000000607007c0c */ /* 0x001fda000bf06270 */
[----:B-1----:R-:W-:Y:S05]  /*00f0*/  @P0 BRA `(.L_x_1) ;  /* 0x00000000002c0947 */ /* 0x002fea0003800000 */
[----:B------:R-:W0:Y:S01]  /*0100*/  LDC.64 R2, c[0x0][0x388] ;  /* 0x0000e200ff027b82 */ /* 0x000e220000000a00 */
[----:B------:R-:W1:Y:S01]  /*0110*/  LDCU.64 UR8, c[0x0][0x380] ;  /* 0x00007000ff0877ac */ /* 0x000e620008000a00 */
[----:B------:R-:W-:-:S05]  /*0120*/  IMAD R4, R0, UR6, RZ ;  /* 0x0000000600047c24 */ /* 0x000fca000f8e02ff */
[----:B------:R-:W-:-:S04]  /*0130*/  IADD3 R5, P0, PT, R7, R4, RZ ;  /* 0x0000000407057210 */ /* 0x000fc80007f1e0ff */
[----:B------:R-:W-:Y:S02]  /*0140*/  LEA.HI.X.SX32 R6, R4, RZ, 0x1, P0 ;  /* 0x000000ff04067211 */ /* 0x000fe400000f0eff */
[----:B-1----:R-:W-:-:S04]  /*0150*/  LEA R4, P0, R5, UR8, 0x2 ;  /* 0x0000000805047c11 */ /* 0x002fc8000f8010ff */
[----:B------:R-:W-:Y:S01]  /*0160*/  LEA.HI.X R5, R5, UR9, R6, 0x2, P0 ;  /* 0x0000000905057c11 */ /* 0x000fe200080f1406 */
[----:B0-----:R-:W-:-:S04]  /*0170*/  IMAD.WIDE.U32 R2, R7, 0x4, R2 ;  /* 0x0000000407027825 */ /* 0x001fc800078e0002 */
[----:B------:R-:W2:Y:S04]  /*0180*/  LDG.E.CONSTANT R4, desc[UR4][R4.64] ;  /* 0x0000000404047981 */ /* 0x000ea8000c1e9900 */
[----:B------:R-:W2:Y:S02]  /*0190*/  LDG.E.CONSTANT R3, desc[UR4][R2.64] ;  /* 0x0000000402037981 */ /* 0x000ea4000c1e9900 */
[----:B--2---:R-:W-:-:S07]  /*01a0*/  FMUL R6, R4, R3 ;  /* 0x0000000304067220 */ /* 0x004fce0000400000 */
.L_x_1:
[----:B------:R-:W-:Y:S05]  /*01b0*/  BSYNC.RECONVERGENT B0 ;  /* 0x0000000000007941 */ /* 0x000fea0003800200 */
.L_x_0:
[----:B------:R-:W0:Y:S01]  /*01c0*/  SHFL.DOWN PT, R3, R6, 0x10, 0x1f ;  /* 0x0a001f0006037f89 */ /* 0x000e2200000e0000 */
[----:B------:R-:W-:Y:S01]  /*01d0*/  ISETP.NE.AND P0, PT, R7, RZ, PT ;  /* 0x000000ff0700720c */ /* 0x000fe20003f05270 */
[----:B0-----:R-:W-:-:S05]  /*01e0*/  FADD R3, R3, R6 ;  /* 0x0000000603037221 */ /* 0x001fca0000000000 */
[----:B------:R-:W0:Y:S02]  /*01f0*/  SHFL.DOWN PT, R2, R3, 0x8, 0x1f ;  /* 0x09001f0003027f89 */ /* 0x000e2400000e0000 */
[----:B0-----:R-:W-:-:S05]  /*0200*/  FADD R2, R3, R2 ;  /* 0x0000000203027221 */ /* 0x001fca0000000000 */
[----:B------:R-:W0:Y:S02]  /*0210*/  SHFL.DOWN PT, R5, R2, 0x4, 0x1f ;  /* 0x08801f0002057f89 */ /* 0x000e2400000e0000 */
[----:B0-----:R-:W-:-:S05]  /*0220*/  FADD R5, R2, R5 ;  /* 0x0000000502057221 */ /* 0x001fca0000000000 */
[----:B------:R-:W0:Y:S02]  /*0230*/  SHFL.DOWN PT, R4, R5, 0x2, 0x1f ;  /* 0x08401f0005047f89 */ /* 0x000e2400000e0000 */
[----:B0-----:R-:W-:-:S05]  /*0240*/  FADD R4, R5, R4 ;  /* 0x0000000405047221 */ /* 0x001fca0000000000 */
[----:B------:R0:W1:Y:S01]  /*0250*/  SHFL.DOWN PT, R7, R4, 0x1, 0x1f ;  /* 0x08201f0004077f89 */ /* 0x00006200000e0000 */
[----:B------:R-:W-:Y:S05]  /*0260*/  @P0 EXIT ;  /* 0x000000000000094d */ /* 0x000fea0003800000 */
[----:B------:R-:W2:Y:S01]  /*0270*/  LDCU UR6, c[0x0][0x3a4] ;  /* 0x00007480ff0677ac */ /* 0x000ea20008000800 */
[----:B-1----:R-:W-:Y:S01]  /*0280*/  FADD R7, R4, R7 ;  /* 0x0000000704077221 */ /* 0x002fe20000000000 */
[----:B--2---:R-:W-:-:S13]  /*0290*/  FSETP.NEU.AND P0, PT, RZ, UR6, PT ;  /* 0x00000006ff007c0b */ /* 0x004fda000bf0d000 */
[----:B------:R-:W1:Y:S08]  /*02a0*/  @!P0 LDC R5, c[0x0][0x3a0] ;  /* 0x0000e800ff058b82 */ /* 0x000e700000000800 */
[----:B------:R-:W2:Y:S01]  /*02b0*/  @!P0 LDC.64 R2, c[0x0][0x390] ;  /* 0x0000e400ff028b82 */ /* 0x000ea20000000a00 */
[----:B-1----:R-:W-:Y:S01]  /*02c0*/  @!P0 FMUL R5, R7, R5 ;  /* 0x0000000507058220 */ /* 0x002fe20000400000 */
[----:B--2---:R-:W-:-:S05]  /*02d0*/  @!P0 IMAD.WIDE.U32 R2, R0, 0x4, R2 ;  /* 0x0000000400028825 */ /* 0x004fca00078e0002 */
[----:B------:R1:W-:Y:S01]  /*02e0*/  @!P0 STG.E desc[UR4][R2.64], R5 ;  /* 0x0000000502008986 */ /* 0x0003e2000c101904 */
[----:B------:R-:W-:Y:S05]  /*02f0*/  @!P0 EXIT ;  /* 0x000000000000894d */ /* 0x000fea0003800000 */
[----:B-1----:R-:W1:Y:S01]  /*0300*/  LDC.64 R2, c[0x0][0x390] ;  /* 0x0000e400ff027b82 */ /* 0x002e620000000a00 */
[----:B------:R-:W2:Y:S01]  /*0310*/  LDCU UR7, c[0x0][0x3a0] ;  /* 0x00007400ff0777ac */ /* 0x000ea20008000800 */
[----:B-1----:R-:W-:-:S05]  /*0320*/  IMAD.WIDE.U32 R2, R0, 0x4, R2 ;  /* 0x0000000400027825 */ /* 0x002fca00078e0002 */
[----:B------:R-:W3:Y:S02]  /*0330*/  LDG.E R0, desc[UR4][R2.64] ;  /* 0x0000000402007981 */ /* 0x000ee4000c1e1900 */
[----:B---3--:R-:W-:-:S04]  /*0340*/  FMUL R0, R0, UR6 ;  /* 0x0000000600007c20 */ /* 0x008fc80008400000 */
[----:B--2---:R-:W-:-:S05]  /*0350*/  FFMA R5, R7, UR7, R0 ;  /* 0x0000000707057c23 */ /* 0x004fca0008000000 */
[----:B------:R-:W-:Y:S01]  /*0360*/  STG.E desc[UR4][R2.64], R5 ;  /* 0x0000000502007986 */ /* 0x000fe2000c101904 */
[----:B------:R-:W-:Y:S05]  /*0370*/  EXIT ;  /* 0x000000000000794d */ /* 0x000fea0003800000 */
.L_x_2:
[----:B------:R-:W-:-:S00]  /*0380*/  BRA `(.L_x_2) ;  /* 0xfffffffc00fc7947 */ /* 0x000fc0000383ffff */
[----:B------:R-:W-:-:S00]  /*0390*/  NOP ;  /* 0x0000000000007918 */ /* 0x000fc00000000000 */
        /* <DEDUP_REMOVED lines=14> */
.L_x_87:


//--------------------- .text._ZN3lux4cuda4gemv30gemv_strided_causal_f32_kernelEPKfS3_Pfiiiiiiff --------------------------
	.section	.text._ZN3lux4cuda4gemv30gemv_strided_causal_f32_kernelEPKfS3_Pfiiiiiiff,"ax",@progbits
	.align	128
        .global         _ZN3lux4cuda4gemv30gemv_strided_causal_f32_kernelEPKfS3_Pfiiiiiiff
        .type           _ZN3lux4cuda4gemv30gemv_strided_causal_f32_kernelEPKfS3_Pfiiiiiiff,@function
        .size           _ZN3lux4cuda4gemv30gemv_strided_causal_f32_kernelEPKfS3_Pfiiiiiiff,(.L_x_88 - _ZN3lux4cuda4gemv30gemv_strided_causal_f32_kernelEPKfS3_Pfiiiiiiff)
        .other          _ZN3lux4cuda4gemv30gemv_strided_causal_f32_kernelEPKfS3_Pfiiiiiiff,@"STO_CUDA_ENTRY STV_DEFAULT"
_ZN3lux4cuda4gemv30gemv_strided_causal_f32_kernelEPKfS3_Pfiiiiiiff:
.text._ZN3lux4cuda4gemv30gemv_strided_causal_f32_kernelEPKfS3_Pfiiiiiiff:
[----:B------:R-:W-:Y:S01]  /*0000*/  LDC R1, c[0x0][0x37c] ;  /* 0x0000df00ff017b82 */ /* 0x000fe20000000800 */
[----:B------:R-:W0:Y:S07]  /*0010*/  S2R R9, SR_CTAID.X ;  /* 0x0000000000097919 */ /* 0x000e2e0000002500 */
[----:B------:R-:W1:Y:S01]  /*0020*/  S2UR UR4, SR_CTAID.Y ;  /* 0x00000000000479c3 */ /* 0x000e620000002600 */
[----:B------:R-:W2:Y:S01]  /*0030*/  LDCU UR5, c[0x0][0x398] ;  /* 0x00007300ff0577ac */ /* 0x000ea20008000800 */
[----:B------:R-:W0:Y:S06]  /*0040*/  S2R R0, SR_TID.X ;  /* 0x0000000000007919 */ /* 0x000e2c0000002100 */
[----:B------:R-:W1:Y:S02]  /*0050*/  LDC R2, c[0x0][0x3a0] ;  /* 0x0000e800ff027b82 */ /* 0x000e640000000800 */
[----:B-1----:R-:W-:Y:S01]  /*0060*/  ISETP.LE.AND P0, PT, R2, UR4, PT ;  /* 0x0000000402007c0c */ /* 0x002fe2000bf03270 */
[----:B0-----:R-:W-:-:S05]  /*0070*/  IMAD R9, R9, 0x100, R0 ;  /* 0x0000010009097824 */ /* 0x001fca00078e0200 */
[----:B--2---:R-:W-:-:S13]  /*0080*/  ISETP.GE.OR P0, PT, R9, UR5, P0 ;  /* 0x0000000509007c0c */ /* 0x004fda0008706670 */
[----:B------:R-:W-:Y:S05]  /*0090*/  @P0 EXIT ;  /* 0x000000000000094d */ /* 0x000fea0003800000 */
[----:B------:R-:W0:Y:S01]  /*00a0*/  LDC R0, c[0x0][0x39c] ;  /* 0x0000e700ff007b82 */ /* 0x000e220000000800 */
[----:B------:R-:W1:Y:S01]  /*00b0*/  LDCU.64 UR6, c[0x0][0x358] ;  /* 0x00006b00ff0677ac */ /* 0x000e620008000a00 */
[----:B------:R-:W-:Y:S01]  /*00c0*/  BSSY.RECONVERGENT B0, `(.L_x_3) ;  /* 0x0000052000007945 */ /* 0x000fe20003800200 */
[----:B------:R-:W-:-:S05]  /*00d0*/  IMAD.MOV.U32 R10, RZ, RZ, RZ ;  /* 0x000000ffff0a7224 */ /* 0x000fca00078e00ff */
[----:B------:R-:W2:Y:S08]  /*00e0*/  LDC R8, c[0x0][0x3a4] ;  /* 0x0000e900ff087b82 */ /* 0x000eb00000000800 */
[----:B------:R-:W3:Y:S08]  /*00f0*/  LDC.64 R4, c[0x0][0x3a8] ;  /* 0x0000ea00ff047b82 */ /* 0x000ef00000000a00 */
[----:B------:R-:W4:Y:S01]  /*0100*/  LDC.64 R2, c[0x0][0x390] ;  /* 0x0000e400ff027b82 */ /* 0x000f220000000a00 */
[C---:B0-----:R-:W-:Y:S01]  /*0110*/  VIADDMNMX R15, R9.reuse, 0x1, R0, PT ;  /* 0x00000001090f7846 */ /* 0x041fe20003800100 */
[----:B------:R-:W-:-:S03]  /*0120*/  IMAD R7, R9, R0, RZ ;  /* 0x0000000009077224 */ /* 0x000fc600078e02ff */
[----:B------:R-:W-:Y:S02]  /*0130*/  ISETP.GE.AND P0, PT, R15, 0x1, PT ;  /* 0x000000010f00780c */ /* 0x000fe40003f06270 */
[----:B------:R-:W-:Y:S01]  /*0140*/  SHF.R.S32.HI R11, RZ, 0x1f, R7 ;  /* 0x0000001fff0b7819 */ /* 0x000fe20000011407 */
[----:B--2---:R-:W-:-:S05]  /*0150*/  IMAD R8, R8, UR4, RZ ;  /* 0x0000000408087c24 */ /* 0x004fca000f8e02ff */
[----:B------:R-:W-:Y:S01]  /*0160*/  IADD3 R0, P1, PT, R8, R7, RZ ;  /* 0x0000000708007210 */ /* 0x000fe20007f3e0ff */
[----:B---3--:R-:W-:-:S03]  /*0170*/  IMAD R5, R5, UR4, RZ ;  /* 0x0000000405057c24 */ /* 0x008fc6000f8e02ff */
[----:B------:R-:W-:Y:S01]  /*0180*/  LEA.HI.X.SX32 R8, R8, R11, 0x1, P1 ;  /* 0x0000000b08087211 */ /* 0x000fe200008f0eff */
[----:B------:R-:W-:Y:S02]  /*0190*/  IMAD R11, R4, UR4, RZ ;  /* 0x00000004040b7c24 */ /* 0x000fe4000f8e02ff */
[----:B----4-:R-:W-:Y:S01]  /*01a0*/  IMAD.WIDE R2, R5, 0x4, R2 ;  /* 0x0000000405027825 */ /* 0x010fe200078e0202 */
[----:B-1----:R-:W-:Y:S06]  /*01b0*/  @!P0 BRA `(.L_x_4) ;  /* 0x0000000400088947 */ /* 0x002fec0003800000 */
[C---:B------:R-:W-:Y:S01]  /*01c0*/  ISETP.GE.U32.AND P1, PT, R15.reuse, 0x4, PT ;  /* 0x000000040f00780c */ /* 0x040fe20003f26070 */
[----:B------:R-:W-:Y:S01]  /*01d0*/  BSSY.RECONVERGENT B1, `(.L_x_5) ;  /* 0x000002a000017945 */ /* 0x000fe20003800200 */
[----:B------:R-:W-:Y:S01]  /*01e0*/  LOP3.LUT R12, R15, 0x3, RZ, 0xc0, !PT ;  /* 0x000000030f0c7812 */ /* 0x000fe200078ec0ff */
[----:B------:R-:W-:Y:S01]  /*01f0*/  IMAD.MOV.U32 R10, RZ, RZ, RZ ;  /* 0x000000ffff0a7224 */ /* 0x000fe200078e00ff */
[----:B------:R-:W-:Y:S01]  /*0200*/  SHF.R.S32.HI R14, RZ, 0x1f, R11 ;  /* 0x0000001fff0e7819 */ /* 0x000fe2000001140b */
[----:B------:R-:W-:Y:S01]  /*0210*/  IMAD.MOV.U32 R13, RZ, RZ, RZ ;  /* 0x000000ffff0d7224 */ /* 0x000fe200078e00ff */
[----:B------:R-:W-:-:S07]  /*0220*/  ISETP.NE.AND P0, PT, R12, RZ, PT ;  /* 0x000000ff0c00720c */ /* 0x000fce0003f05270 */
[----:B------:R-:W-:Y:S06]  /*0230*/  @!P1 BRA `(.L_x_6) ;  /* 0x00000000008c9947 */ /* 0x000fec0003800000 */
[----:B------:R-:W0:Y:S01]  /*0240*/  LDC.64 R4, c[0x0][0x380] ;  /* 0x0000e000ff047b82 */ /* 0x000e220000000a00 */
[----:B------:R-:W-:Y:S01]  /*0250*/  LOP3.LUT R13, R15, 0x7ffffffc, RZ, 0xc0, !PT ;  /* 0x7ffffffc0f0d7812 */ /* 0x000fe200078ec0ff */
[----:B------:R-:W-:-:S03]  /*0260*/  IMAD.MOV.U32 R10, RZ, RZ, RZ ;  /* 0x000000ffff0a7224 */ /* 0x000fc600078e00ff */
[----:B------:R-:W-:-:S03]  /*0270*/  IADD3 R15, PT, PT, -R13, RZ, RZ ;  /* 0x000000ff0d0f7210 */ /* 0x000fc60007ffe1ff */
[----:B------:R-:W1:Y:S01]  /*0280*/  LDC.64 R6, c[0x0][0x388] ;  /* 0x0000e200ff067b82 */ /* 0x000e620000000a00 */
[----:B0-----:R-:W-:-:S04]  /*0290*/  LEA R4, P1, R0, R4, 0x2 ;  /* 0x0000000400047211 */ /* 0x001fc800078210ff */
[----:B------:R-:W-:Y:S02]  /*02a0*/  IADD3 R18, P2, PT, R4, 0x8, RZ ;  /* 0x0000000804127810 */ /* 0x000fe40007f5e0ff */
[----:B------:R-:W-:Y:S02]  /*02b0*/  LEA.HI.X R5, R0, R5, R8, 0x2, P1 ;  /* 0x0000000500057211 */ /* 0x000fe400008f1408 */
[----:B-1----:R-:W-:-:S03]  /*02c0*/  LEA R6, P3, R11, R6, 0x2 ;  /* 0x000000060b067211 */ /* 0x002fc600078610ff */
[----:B------:R-:W-:Y:S01]  /*02d0*/  IMAD.X R5, RZ, RZ, R5, P2 ;  /* 0x000000ffff057224 */ /* 0x000fe200010e0605 */
[----:B------:R-:W-:Y:S02]  /*02e0*/  IADD3 R19, P4, PT, R6, 0x8, RZ ;  /* 0x0000000806137810 */ /* 0x000fe40007f9e0ff */
[----:B------:R-:W-:-:S05]  /*02f0*/  LEA.HI.X R7, R11, R7, R14, 0x2, P3 ;  /* 0x000000070b077211 */ /* 0x000fca00018f140e */
[----:B------:R-:W-:-:S07]  /*0300*/  IMAD.X R20, RZ, RZ, R7, P4 ;  /* 0x000000ffff147224 */ /* 0x000fce00020e0607 */
.L_x_7:
[----:B------:R-:W-:Y:S01]  /*0310*/  IMAD.MOV.U32 R4, RZ, RZ, R18 ;  /* 0x000000ffff047224 */ /* 0x000fe200078e0012 */
[----:B------:R-:W-:Y:S01]  /*0320*/  MOV R7, R20 ;  /* 0x0000001400077202 */ /* 0x000fe20000000f00 */
[----:B------:R-:W-:-:S03]  /*0330*/  IMAD.MOV.U32 R6, RZ, RZ, R19 ;  /* 0x000000ffff067224 */ /* 0x000fc600078e0013 */
[----:B------:R-:W2:Y:S04]  /*0340*/  LDG.E.CONSTANT R19, desc[UR6][R4.64+-0x8] ;  /* 0xfffff80604137981 */ /* 0x000ea8000c1e9900 */
[----:B------:R-:W2:Y:S04]  /*0350*/  LDG.E.CONSTANT R18, desc[UR6][R6.64+-0x8] ;  /* 0xfffff80606127981 */ /* 0x000ea8000c1e9900 */
[----:B------:R-:W3:Y:S04]  /*0360*/  LDG.E.CONSTANT R21, desc[UR6][R4.64+-0x4] ;  /* 0xfffffc0604157981 */ /* 0x000ee8000c1e9900 */
[----:B------:R-:W3:Y:S04]  /*0370*/  LDG.E.CONSTANT R20, desc[UR6][R6.64+-0x4] ;  /* 0xfffffc0606147981 */ /* 0x000ee8000c1e9900 */
[----:B------:R-:W4:Y:S04]  /*0380*/  LDG.E.CONSTANT R23, desc[UR6][R4.64] ;  /* 0x0000000604177981 */ /* 0x000f28000c1e9900 */
[----:B------:R-:W4:Y:S04]  /*0390*/  LDG.E.CONSTANT R22, desc[UR6][R6.64] ;  /* 0x0000000606167981 */ /* 0x000f28000c1e9900 */
[----:B------:R0:W5:Y:S04]  /*03a0*/  LDG.E.CONSTANT R16, desc[UR6][R4.64+0x4] ;  /* 0x0000040604107981 */ /* 0x000168000c1e9900 */
[----:B------:R-:W5:Y:S01]  /*03b0*/  LDG.E.CONSTANT R17, desc[UR6][R6.64+0x4] ;  /* 0x0000040606117981 */ /* 0x000f62000c1e9900 */
[----:B------:R-:W-:-:S05]  /*03c0*/  VIADD R15, R15, 0x4 ;  /* 0x000000040f0f7836 */ /* 0x000fca0000000000 */
[----:B------:R-:W-:Y:S01]  /*03d0*/  ISETP.NE.AND P1, PT, R15, RZ, PT ;  /* 0x000000ff0f00720c */ /* 0x000fe20003f25270 */
[----:B--2---:R-:W-:Y:S01]  /*03e0*/  FFMA R18, R19, R18, R10 ;  /* 0x0000001213127223 */ /* 0x004fe2000000000a */
[----:B------:R-:W-:-:S03]  /*03f0*/  IADD3 R19, P3, PT, R6, 0x10, RZ ;  /* 0x0000001006137810 */ /* 0x000fc60007f7e0ff */
[----:B---3--:R-:W-:Y:S01]  /*0400*/  FFMA R20, R21, R20, R18 ;  /* 0x0000001415147223 */ /* 0x008fe20000000012 */
[----:B------:R-:W-:-:S05]  /*0410*/  IADD3 R18, P2, PT, R4, 0x10, RZ ;  /* 0x0000001004127810 */ /* 0x000fca0007f5e0ff */
[----:B0-----:R-:W-:Y:S02]  /*0420*/  IMAD.X R5, RZ, RZ, R5, P2 ;  /* 0x000000ffff057224 */ /* 0x001fe400010e0605 */
[----:B----4-:R-:W-:Y:S01]  /*0430*/  FFMA R23, R23, R22, R20 ;  /* 0x0000001617177223 */ /* 0x010fe20000000014 */
[----:B------:R-:W-:-:S03]  /*0440*/  IMAD.X R20, RZ, RZ, R7, P3 ;  /* 0x000000ffff147224 */ /* 0x000fc600018e0607 */
[----:B-----5:R-:W-:Y:S01]  /*0450*/  FFMA R10, R16, R17, R23 ;  /* 0x00000011100a7223 */ /* 0x020fe20000000017 */
[----:B------:R-:W-:Y:S06]  /*0460*/  @P1 BRA `(.L_x_7) ;  /* 0xfffffffc00a81947 */ /* 0x000fec000383ffff */
.L_x_6:
[----:B------:R-:W-:Y:S05]  /*0470*/  BSYNC.RECONVERGENT B1 ;  /* 0x0000000000017941 */ /* 0x000fea0003800200 */
.L_x_5:
[----:B------:R-:W-:Y:S05]  /*0480*/  @!P0 BRA `(.L_x_4) ;  /* 0x0000000000548947 */ /* 0x000fea0003800000 */
[----:B------:R-:W0:Y:S01]  /*0490*/  LDCU.128 UR8, c[0x0][0x380] ;  /* 0x00007000ff0877ac */ /* 0x000e220008000c00 */
[----:B------:R-:W-:Y:S01]  /*04a0*/  IADD3 R0, P2, PT, R13, R0, RZ ;  /* 0x000000000d007210 */ /* 0x000fe20007f5e0ff */
[----:B------:R-:W-:Y:S01]  /*04b0*/  IMAD.MOV R12, RZ, RZ, -R12 ;  /* 0x000000ffff0c7224 */ /* 0x000fe200078e0a0c */
[----:B------:R-:W-:-:S03]  /*04c0*/  IADD3 R7, P0, PT, R11, R13, RZ ;  /* 0x0000000d0b077210 */ /* 0x000fc60007f1e0ff */
[----:B------:R-:W-:Y:S01]  /*04d0*/  IMAD.X R11, RZ, RZ, R8, P2 ;  /* 0x000000ffff0b7224 */ /* 0x000fe200010e0608 */
[----:B------:R-:W-:Y:S02]  /*04e0*/  IADD3.X R14, PT, PT, RZ, R14, RZ, P0, !PT ;  /* 0x0000000eff0e7210 */ /* 0x000fe400007fe4ff */
[C---:B0-----:R-:W-:Y:S02]  /*04f0*/  LEA R6, P1, R7.reuse, UR10, 0x2 ;  /* 0x0000000a07067c11 */ /* 0x041fe4000f8210ff */
[C---:B------:R-:W-:Y:S02]  /*0500*/  LEA R4, P3, R0.reuse, UR8, 0x2 ;  /* 0x0000000800047c11 */ /* 0x040fe4000f8610ff */
[----:B------:R-:W-:Y:S02]  /*0510*/  LEA.HI.X R7, R7, UR11, R14, 0x2, P1 ;  /* 0x0000000b07077c11 */ /* 0x000fe400088f140e */
[----:B------:R-:W-:-:S09]  /*0520*/  LEA.HI.X R11, R0, UR9, R11, 0x2, P3 ;  /* 0x00000009000b7c11 */ /* 0x000fd200098f140b */
.L_x_8:
[----:B------:R-:W-:Y:S01]  /*0530*/  IMAD.MOV.U32 R5, RZ, RZ, R11 ;  /* 0x000000ffff057224 */ /* 0x000fe200078e000b */
[----:B------:R0:W2:Y:S05]  /*0540*/  LDG.E.CONSTANT R0, desc[UR6][R6.64] ;  /* 0x0000000606007981 */ /* 0x0000aa000c1e9900 */
[----:B------:R1:W2:Y:S01]  /*0550*/  LDG.E.CONSTANT R5, desc[UR6][R4.64] ;  /* 0x0000000604057981 */ /* 0x0002a2000c1e9900 */
[----:B------:R-:W-:-:S04]  /*0560*/  IADD3 R12, PT, PT, R12, 0x1, RZ ;  /* 0x000000010c0c7810 */ /* 0x000fc80007ffe0ff */
[----:B------:R-:W-:Y:S02]  /*0570*/  ISETP.NE.AND P0, PT, R12, RZ, PT ;  /* 0x000000ff0c00720c */ /* 0x000fe40003f05270 */
[----:B0-----:R-:W-:Y:S02]  /*0580*/  IADD3 R6, P1, PT, R6, 0x4, RZ ;  /* 0x0000000406067810 */ /* 0x001fe40007f3e0ff */
[----:B-1----:R-:W-:-:S03]  /*0590*/  IADD3 R4, P2, PT, R4, 0x4, RZ ;  /* 0x0000000404047810 */ /* 0x002fc60007f5e0ff */
[----:B------:R-:W-:Y:S02]  /*05a0*/  IMAD.X R7, RZ, RZ, R7, P1 ;  /* 0x000000ffff077224 */ /* 0x000fe400008e0607 */
[----:B------:R-:W-:Y:S02]  /*05b0*/  IMAD.X R11, RZ, RZ, R11, P2 ;  /* 0x000000ffff0b7224 */ /* 0x000fe400010e060b */
[----:B--2---:R-:W-:Y:S02]  /*05c0*/  FFMA R10, R5, R0, R10 ;  /* 0x00000000050a7223 */ /* 0x004fe4000000000a */
[----:B------:R-:W-:Y:S05]  /*05d0*/  @P0 BRA `(.L_x_8) ;  /* 0xfffffffc00d40947 */ /* 0x000fea000383ffff */
.L_x_4:
[----:B------:R-:W-:Y:S05]  /*05e0*/  BSYNC.RECONVERGENT B0 ;  /* 0x0000000000007941 */ /* 0x000fea0003800200 */
.L_x_3:
[----:B------:R-:W0:Y:S02]  /*05f0*/  LDCU UR4, c[0x0][0x3b4] ;  /* 0x00007680ff0477ac */ /* 0x000e240008000800 */
[----:B0-----:R-:W-:-:S13]  /*0600*/  FSETP.NEU.AND P0, PT, RZ, UR4, PT ;  /* 0x00000004ff007c0b */ /* 0x001fda000bf0d000 */
[----:B------:R-:W0:Y:S01]  /*0610*/  @!P0 LDC R7, c[0x0][0x3b0] ;  /* 0x0000ec00ff078b82 */ /* 0x000e220000000800 */
[----:B------:R-:W-:-:S04]  /*0620*/  @!P0 IMAD.WIDE R4, R9, 0x4, R2 ;  /* 0x0000000409048825 */ /* 0x000fc800078e0202 */
[----:B0-----:R-:W-:-:S05]  /*0630*/  @!P0 FMUL R7, R10, R7 ;  /* 0x000000070a078220 */ /* 0x001fca0000400000 */
[----:B------:R0:W-:Y:S01]  /*0640*/  @!P0 STG.E desc[UR6][R4.64], R7 ;  /* 0x0000000704008986 */ /* 0x0001e2000c101906 */
[----:B------:R-:W-:Y:S05]  /*0650*/  @!P0 EXIT ;  /* 0x000000000000894d */ /* 0x000fea0003800000 */
[----:B------:R-:W-:Y:S01]  /*0660*/  IMAD.WIDE R2, R9, 0x4, R2 ;  /* 0x0000000409027825 */ /* 0x000fe200078e0202 */
[----:B------:R-:W1:Y:S04]  /*0670*/  LDCU UR5, c[0x0][0x3b0] ;  /* 0x00007600ff0577ac */ /* 0x000e680008000800 */
[----:B0-----:R-:W2:Y:S02]  /*0680*/  LDG.E R5, desc[UR6][R2.64] ;  /* 0x0000000602057981 */ /* 0x001ea4000c1e1900 */
[----:B--2---:R-:W-:-:S04]  /*0690*/  FMUL R5, R5, UR4 ;  /* 0x0000000405057c20 */ /* 0x004fc80008400000 */
[----:B-1----:R-:W-:-:S05]  /*06a0*/  FFMA R5, R10, UR5, R5 ;  /* 0x000000050a057c23 */ /* 0x002fca0008000005 */
[----:B------:R-:W-:Y:S01]  /*06b0*/  STG.E desc[UR6][R2.64], R5 ;  /* 0x0000000502007986 */ /* 0x000fe2000c101906 */
[----:B------:R-:W-:Y:S05]  /*06c0*/  EXIT ;  /* 0x000000000000794d */ /* 0x000fea0003800000 */
.L_x_9:
        /* <DEDUP_REMOVED lines=11> */
.L_x_88:


//--------------------- .text._ZN3lux4cuda4gemv30gemv_batched_causal_f32_kernelEPKPKfS5_PKPfiiiff --------------------------
	.section	.text._ZN3lux4cuda4gemv30gemv_batched_causal_f32_kernelEPKPKfS5_PKPfiiiff,"ax",@progbits
	.align	128
        .global         _ZN3lux4cuda4gemv30gemv_batched_causal_f32_kernelEPKPKfS5_PKPfiiiff
        .type           _ZN3lux4cuda4gemv30gemv_batched_causal_f32_kernelEPKPKfS5_PKPfiiiff,@function
        .size           _ZN3lux4cuda4gemv30gemv_batched_causal_f32_kernelEPKPKfS5_PKPfiiiff,(.L_x_89 - _ZN3lux4cuda4gemv30gemv_batched_causal_f32_kernelEPKPKfS5_PKPfiiiff)
        .other          _ZN3lux4cuda4gemv30gemv_batched_causal_f32_kernelEPKPKfS5_PKPfiiiff,@"STO_CUDA_ENTRY STV_DEFAULT"
_ZN3lux4cuda4gemv30gemv_batched_causal_f32_kernelEPKPKfS5_PKPfiiiff:
.text._ZN3lux4cuda4gemv30gemv_batched_causal_f32_kernelEPKPKfS5_PKPfiiiff:
[----:B------:R-:W-:Y:S01]  /*0000*/  LDC R1, c[0x0][0x37c] ;  /* 0x0000df00ff017b82 */ /* 0x000fe20000000800 */
[----:B------:R-:W0:Y:S01]  /*0010*/  S2R R13, SR_CTAID.X ;  /* 0x00000000000d7919 */ /* 0x000e220000002500 */
[----:B------:R-:W1:Y:S01]  /*0020*/  LDCU UR4, c[0x0][0x3a0] ;  /* 0x00007400ff0477ac */ /* 0x000e620008000800 */
[----:B------:R-:W0:Y:S01]  /*0030*/  S2R R0, SR_TID.X ;  /* 0x0000000000007919 */ /* 0x000e220000002100 */
[----:B------:R-:W2:Y:S01]  /*0040*/  LDCU UR5, c[0x0][0x398] ;  /* 0x00007300ff0577ac */ /* 0x000ea20008000800 */
[----:B------:R-:W1:Y:S01]  /*0050*/  S2R R9, SR_CTAID.Y ;  /* 0x0000000000097919 */ /* 0x000e620000002600 */
[----:B0-----:R-:W-:Y:S01]  /*0060*/  IMAD R13, R13, 0x100, R0 ;  /* 0x000001000d0d7824 */ /* 0x001fe200078e0200 */
[----:B-1----:R-:W-:-:S04]  /*0070*/  ISETP.GE.AND P0, PT, R9, UR4, PT ;  /* 0x0000000409007c0c */ /* 0x002fc8000bf06270 */
[----:B--2---:R-:W-:-:S13]  /*0080*/  ISETP.GE.OR P0, PT, R13, UR5, P0 ;  /* 0x000000050d007c0c */ /* 0x004fda0008706670 */
[----:B------:R-:W-:Y:S05]  /*0090*/  @P0 EXIT ;  /* 0x000000000000094d */ /* 0x000fea0003800000 */
[----:B------:R-:W0:Y:S01]  /*00a0*/  LDC.64 R6, c[0x0][0x390] ;  /* 0x0000e400ff067b82 */ /* 0x000e220000000a00 */
[----:B------:R-:W1:Y:S07]  /*00b0*/  LDCU.64 UR4, c[0x0][0x358] ;  /* 0x00006b00ff0477ac */ /* 0x000e6e0008000a00 */
[----:B------:R-:W2:Y:S08]  /*00c0*/  LDC R10, c[0x0][0x39c] ;  /* 0x0000e700ff0a7b82 */ /* 0x000eb00000000800 */
[----:B------:R-:W3:Y:S01]  /*00d0*/  LDC.64 R4, c[0x0][0x380] ;  /* 0x0000e000ff047b82 */ /* 0x000ee20000000a00 */
[----:B0-----:R-:W-:-:S07]  /*00e0*/  IMAD.WIDE.U32 R6, R9, 0x8, R6 ;  /* 0x0000000809067825 */ /* 0x001fce00078e0006 */
[----:B------:R-:W0:Y:S01]  /*00f0*/  LDC.64 R2, c[0x0][0x388] ;  /* 0x0000e200ff027b82 */ /* 0x000e220000000a00 */
[----:B-1----:R-:W5:Y:S01]  /*0100*/  LDG.E.64.CONSTANT R6, desc[UR4][R6.64] ;  /* 0x0000000406067981 */ /* 0x002f62000c1e9b00 */
[----:B------:R-:W-:Y:S01]  /*0110*/  BSSY.RECONVERGENT B0, `(.L_x_10) ;  /* 0x000004a000007945 */ /* 0x000fe20003800200 */
[----:B--2---:R-:W-:Y:S01]  /*0120*/  VIADDMNMX R8, R13, 0x1, R10, PT ;  /* 0x000000010d087846 */ /* 0x004fe2000380010a */
[----:B------:R-:W-:-:S03]  /*0130*/  IMAD.MOV.U32 R0, RZ, RZ, RZ ;  /* 0x000000ffff007224 */ /* 0x000fc600078e00ff */
[----:B------:R-:W-:Y:S01]  /*0140*/  ISETP.GE.AND P0, PT, R8, 0x1, PT ;  /* 0x000000010800780c */ /* 0x000fe20003f06270 */
[----:B---3--:R-:W-:-:S04]  /*0150*/  IMAD.WIDE.U32 R4, R9, 0x8, R4 ;  /* 0x0000000809047825 */ /* 0x008fc800078e0004 */
[----:B0-----:R-:W-:-:S08]  /*0160*/  IMAD.WIDE.U32 R2, R9, 0x8, R2 ;  /* 0x0000000809027825 */ /* 0x001fd000078e0002 */
[----:B------:R-:W-:Y:S05]  /*0170*/  @!P0 BRA `(.L_x_11) ;  /* 0x00000004000c8947 */ /* 0x000fea0003800000 */
[----:B------:R-:W5:Y:S04]  /*0180*/  LDG.E.64.CONSTANT R4, desc[UR4][R4.64] ;  /* 0x0000000404047981 */ /* 0x000f68000c1e9b00 */
[----:B------:R-:W5:Y:S01]  /*0190*/  LDG.E.64.CONSTANT R2, desc[UR4][R2.64] ;  /* 0x0000000402027981 */ /* 0x000f62000c1e9b00 */
[C---:B------:R-:W-:Y:S01]  /*01a0*/  ISETP.GE.U32.AND P1, PT, R8.reuse, 0x4, PT ;  /* 0x000000040800780c */ /* 0x040fe20003f26070 */
[----:B------:R-:W-:Y:S01]  /*01b0*/  IMAD R17, R13, R10, RZ ;  /* 0x0000000a0d117224 */ /* 0x000fe200078e02ff */
[----:B------:R-:W-:Y:S01]  /*01c0*/  LOP3.LUT R12, R8, 0x3, RZ, 0xc0, !PT ;  /* 0x00000003080c7812 */ /* 0x000fe200078ec0ff */
[----:B------:R-:W-:Y:S01]  /*01d0*/  BSSY.RECONVERGENT B1, `(.L_x_12) ;  /* 0x0000026000017945 */ /* 0x000fe20003800200 */
[----:B------:R-:W-:Y:S02]  /*01e0*/  HFMA2 R0, -RZ, RZ, 0, 0 ;  /* 0x00000000ff007431 */ /* 0x000fe400000001ff */
[----:B------:R-:W-:Y:S01]  /*01f0*/  IMAD.MOV.U32 R14, RZ, RZ, RZ ;  /* 0x000000ffff0e7224 */ /* 0x000fe200078e00ff */
[----:B------:R-:W-:-:S02]  /*0200*/  ISETP.NE.AND P0, PT, R12, RZ, PT ;  /* 0x000000ff0c00720c */ /* 0x000fc40003f05270 */
[----:B------:R-:W-:-:S04]  /*0210*/  SHF.R.S32.HI R15, RZ, 0x1f, R17 ;  /* 0x0000001fff0f7819 */ /* 0x000fc80000011411 */
[----:B------:R-:W-:Y:S07]  /*0220*/  @!P1 BRA `(.L_x_13) ;  /* 0x0000000000809947 */ /* 0x000fee0003800000 */
[----:B-----5:R-:W-:Y:S01]  /*0230*/  LEA R23, P1, R17, R4, 0x2 ;  /* 0x0000000411177211 */ /* 0x020fe200078210ff */
[----:B------:R-:W-:Y:S01]  /*0240*/  IMAD.MOV.U32 R0, RZ, RZ, RZ ;  /* 0x000000ffff007224 */ /* 0x000fe200078e00ff */
[----:B------:R-:W-:Y:S02]  /*0250*/  LOP3.LUT R14, R8, 0x7ffffffc, RZ, 0xc0, !PT ;  /* 0x7ffffffc080e7812 */ /* 0x000fe400078ec0ff */
[----:B------:R-:W-:Y:S02]  /*0260*/  IADD3 R23, P2, PT, R23, 0x8, RZ ;  /* 0x0000000817177810 */ /* 0x000fe40007f5e0ff */
[----:B------:R-:W-:Y:S01]  /*0270*/  LEA.HI.X R22, R17, R5, R15, 0x2, P1 ;  /* 0x0000000511167211 */ /* 0x000fe200008f140f */
[----:B------:R-:W-:Y:S01]  /*0280*/  IMAD.MOV R16, RZ, RZ, -R14 ;  /* 0x000000ffff107224 */ /* 0x000fe200078e0a0e */
[----:B------:R-:W-:-:S03]  /*0290*/  IADD3 R20, P3, PT, R2, 0x8, RZ ;  /* 0x0000000802147810 */ /* 0x000fc60007f7e0ff */
[----:B------:R-:W-:Y:S01]  /*02a0*/  IMAD.X R22, RZ, RZ, R22, P2 ;  /* 0x000000ffff167224 */ /* 0x000fe200010e0616 */
[----:B------:R-:W-:-:S09]  /*02b0*/  IADD3.X R21, PT, PT, RZ, R3, RZ, P3, !PT ;  /* 0x00000003ff157210 */ /* 0x000fd20001ffe4ff */
.L_x_14:
[----:B------:R-:W-:Y:S01]  /*02c0*/  MOV R8, R23 ;  /* 0x0000001700087202 */ /* 0x000fe20000000f00 */
[----:B------:R-:W-:Y:S01]  /*02d0*/  IMAD.MOV.U32 R9, RZ, RZ, R22 ;  /* 0x000000ffff097224 */ /* 0x000fe200078e0016 */
[----:B------:R-:W-:Y:S01]  /*02e0*/  MOV R11, R21 ;  /* 0x00000015000b7202 */ /* 0x000fe20000000f00 */
[----:B------:R-:W-:-:S03]  /*02f0*/  IMAD.MOV.U32 R10, RZ, RZ, R20 ;  /* 0x000000ffff0a7224 */ /* 0x000fc600078e0014 */
[----:B------:R-:W2:Y:S04]  /*0300*/  LDG.E R21, desc[UR4][R8.64+-0x8] ;  /* 0xfffff80408157981 */ /* 0x000ea8000c1e1900 */
[----:B------:R-:W2:Y:S04]  /*0310*/  LDG.E R20, desc[UR4][R10.64+-0x8] ;  /* 0xfffff8040a147981 */ /* 0x000ea8000c1e1900 */
[----:B------:R-:W3:Y:S04]  /*0320*/  LDG.E R23, desc[UR4][R8.64+-0x4] ;  /* 0xfffffc0408177981 */ /* 0x000ee8000c1e1900 */
[----:B------:R-:W3:Y:S04]  /*0330*/  LDG.E R22, desc[UR4][R10.64+-0x4] ;  /* 0xfffffc040a167981 */ /* 0x000ee8000c1e1900 */
[----:B------:R-:W4:Y:S04]  /*0340*/  LDG.E R25, desc[UR4][R8.64] ;  /* 0x0000000408197981 */ /* 0x000f28000c1e1900 */
[----:B------:R-:W4:Y:S04]  /*0350*/  LDG.E R24, desc[UR4][R10.64] ;  /* 0x000000040a187981 */ /* 0x000f28000c1e1900 */
[----:B------:R-:W5:Y:S04]  /*0360*/  LDG.E R18, desc[UR4][R8.64+0x4] ;  /* 0x0000040408127981 */ /* 0x000f68000c1e1900 */
[----:B------:R-:W5:Y:S01]  /*0370*/  LDG.E R19, desc[UR4][R10.64+0x4] ;  /* 0x000004040a137981 */ /* 0x000f62000c1e1900 */
[----:B------:R-:W-:-:S05]  /*0380*/  VIADD R16, R16, 0x4 ;  /* 0x0000000410107836 */ /* 0x000fca0000000000 */
[----:B------:R-:W-:Y:S01]  /*0390*/  ISETP.NE.AND P1, PT, R16, RZ, PT ;  /* 0x000000ff1000720c */ /* 0x000fe20003f25270 */
[----:B--2---:R-:W-:-:S04]  /*03a0*/  FFMA R20, R21, R20, R0 ;  /* 0x0000001415147223 */ /* 0x004fc80000000000 */
[----:B---3--:R-:W-:Y:S01]  /*03b0*/  FFMA R22, R23, R22, R20 ;  /* 0x0000001617167223 */ /* 0x008fe20000000014 */
[----:B------:R-:W-:Y:S02]  /*03c0*/  IADD3 R23, P2, PT, R8, 0x10, RZ ;  /* 0x0000001008177810 */ /* 0x000fe40007f5e0ff */
[----:B------:R-:W-:-:S04]  /*03d0*/  IADD3 R20, P3, PT, R10, 0x10, RZ ;  /* 0x000000100a147810 */ /* 0x000fc80007f7e0ff */
[----:B------:R-:W-:Y:S01]  /*03e0*/  IADD3.X R21, PT, PT, RZ, R11, RZ, P3, !PT ;  /* 0x0000000bff157210 */ /* 0x000fe20001ffe4ff */
[----:B----4-:R-:W-:Y:S01]  /*03f0*/  FFMA R25, R25, R24, R22 ;  /* 0x0000001819197223 */ /* 0x010fe20000000016 */
[----:B------:R-:W-:-:S03]  /*0400*/  IMAD.X R22, RZ, RZ, R9, P2 ;  /* 0x000000ffff167224 */ /* 0x000fc600010e0609 */
[----:B-----5:R-:W-:Y:S01]  /*0410*/  FFMA R0, R18, R19, R25 ;  /* 0x0000001312007223 */ /* 0x020fe20000000019 */
[----:B------:R-:W-:Y:S06]  /*0420*/  @P1 BRA `(.L_x_14) ;  /* 0xfffffffc00a41947 */ /* 0x000fec000383ffff */
.L_x_13:
[----:B------:R-:W-:Y:S05]  /*0430*/  BSYNC.RECONVERGENT B1 ;  /* 0x0000000000017941 */ /* 0x000fea0003800200 */
.L_x_12:
[----:B------:R-:W-:Y:S05]  /*0440*/  @!P0 BRA `(.L_x_11) ;  /* 0x0000000000588947 */ /* 0x000fea0003800000 */
[----:B------:R-:W-:Y:S01]  /*0450*/  IADD3 R9, P0, PT, R17, R14, RZ ;  /* 0x0000000e11097210 */ /* 0x000fe20007f1e0ff */
[----:B-----5:R-:W-:-:S03]  /*0460*/  IMAD.WIDE.U32 R2, R14, 0x4, R2 ;  /* 0x000000040e027825 */ /* 0x020fc600078e0002 */
[C---:B------:R-:W-:Y:S01]  /*0470*/  LEA R8, P1, R9.reuse, R4, 0x2 ;  /* 0x0000000409087211 */ /* 0x040fe200078210ff */
[----:B------:R-:W-:Y:S01]  /*0480*/  IMAD.X R4, RZ, RZ, R15, P0 ;  /* 0x000000ffff047224 */ /* 0x000fe200000e060f */
[----:B------:R-:W-:Y:S01]  /*0490*/  MOV R11, R3 ;  /* 0x00000003000b7202 */ /* 0x000fe20000000f00 */
[----:B------:R-:W-:Y:S02]  /*04a0*/  IMAD.MOV.U32 R10, RZ, RZ, R2 ;  /* 0x000000ffff0a7224 */ /* 0x000fe400078e0002 */
[----:B------:R-:W-:Y:S01]  /*04b0*/  IMAD.MOV R12, RZ, RZ, -R12 ;  /* 0x000000ffff0c7224 */ /* 0x000fe200078e0a0c */
[----:B------:R-:W-:-:S07]  /*04c0*/  LEA.HI.X R9, R9, R5, R4, 0x2, P1 ;  /* 0x0000000509097211 */ /* 0x000fce00008f1404 */
.L_x_15:
[----:B------:R-:W-:Y:S01]  /*04d0*/  IMAD.MOV.U32 R3, RZ, RZ, R9 ;  /* 0x000000ffff037224 */ /* 0x000fe200078e0009 */
[----:B------:R-:W-:Y:S01]  /*04e0*/  MOV R4, R10 ;  /* 0x0000000a00047202 */ /* 0x000fe20000000f00 */
[----:B------:R-:W-:Y:S01]  /*04f0*/  IMAD.MOV.U32 R5, RZ, RZ, R11 ;  /* 0x000000ffff057224 */ /* 0x000fe200078e000b */
[----:B------:R-:W-:-:S04]  /*0500*/  MOV R2, R8 ;  /* 0x0000000800027202 */ /* 0x000fc80000000f00 */
[----:B------:R-:W2:Y:S04]  /*0510*/  LDG.E R4, desc[UR4][R4.64] ;  /* 0x0000000404047981 */ /* 0x000ea8000c1e1900 */
[----:B------:R-:W2:Y:S01]  /*0520*/  LDG.E R3, desc[UR4][R2.64] ;  /* 0x0000000402037981 */ /* 0x000ea2000c1e1900 */
[----:B------:R-:W-:-:S04]  /*0530*/  IADD3 R12, PT, PT, R12, 0x1, RZ ;  /* 0x000000010c0c7810 */ /* 0x000fc80007ffe0ff */
[----:B------:R-:W-:Y:S02]  /*0540*/  ISETP.NE.AND P0, PT, R12, RZ, PT ;  /* 0x000000ff0c00720c */ /* 0x000fe40003f05270 */
[----:B------:R-:W-:Y:S02]  /*0550*/  IADD3 R10, P1, PT, R10, 0x4, RZ ;  /* 0x000000040a0a7810 */ /* 0x000fe40007f3e0ff */
[----:B------:R-:W-:-:S03]  /*0560*/  IADD3 R8, P2, PT, R8, 0x4, RZ ;  /* 0x0000000408087810 */ /* 0x000fc60007f5e0ff */
[----:B------:R-:W-:Y:S01]  /*0570*/  IMAD.X R11, RZ, RZ, R11, P1 ;  /* 0x000000ffff0b7224 */ /* 0x000fe200008e060b */
[----:B------:R-:W-:Y:S01]  /*0580*/  IADD3.X R9, PT, PT, RZ, R9, RZ, P2, !PT ;  /* 0x00000009ff097210 */ /* 0x000fe200017fe4ff */
[----:B--2---:R-:W-:-:S04]  /*0590*/  FFMA R0, R3, R4, R0 ;  /* 0x0000000403007223 */ /* 0x004fc80000000000 */
[----:B------:R-:W-:Y:S05]  /*05a0*/  @P0 BRA `(.L_x_15) ;  /* 0xfffffffc00c80947 */ /* 0x000fea000383ffff */
.L_x_11:
[----:B------:R-:W-:Y:S05]  /*05b0*/  BSYNC.RECONVERGENT B0 ;  /* 0x0000000000007941 */ /* 0x000fea0003800200 */
.L_x_10:
[----:B------:R-:W0:Y:S02]  /*05c0*/  LDCU UR6, c[0x0][0x3a8] ;  /* 0x00007500ff0677ac */ /* 0x000e240008000800 */
[----:B0-----:R-:W-:-:S13]  /*05d0*/  FSETP.NEU.AND P0, PT, RZ, UR6, PT ;  /* 0x00000006ff007c0b */ /* 0x001fda000bf0d000 */
[----:B-----5:R-:W0:Y:S01]  /*05e0*/  @!P0 LDC R5, c[0x0][0x3a4] ;  /* 0x0000e900ff058b82 */ /* 0x020e220000000800 */
        /* <DEDUP_REMOVED lines=11> */
.L_x_16:
        /* <DEDUP_REMOVED lines=14> */
.L_x_89:


//--------------------- .text._ZN3lux4cuda4gemv23gemv_batched_f32_kernelEPKPKfS5_PKPfiiiff --------------------------
	.section	.text._ZN3lux4cuda4gemv23gemv_batched_f32_kernelEPKPKfS5_PKPfiiiff,"ax",@progbits
	.align	128
        .global         _ZN3lux4cuda4gemv23gemv_batched_f32_kernelEPKPKfS5_PKPfiiiff
        .type           _ZN3lux4cuda4gemv23gemv_batched_f32_kernelEPKPKfS5_PKPfiiiff,@function
        .size           _ZN3lux4cuda4gemv23gemv_batched_f32_kernelEPKPKfS5_PKPfiiiff,(.L_x_90 - _ZN3lux4cuda4gemv23gemv_batched_f32_kernelEPKPKfS5_PKPfiiiff)
        .other          _ZN3lux4cuda4gemv23gemv_batched_f32_kernelEPKPKfS5_PKPfiiiff,@"STO_CUDA_ENTRY STV_DEFAULT"
_ZN3lux4cuda4gemv23gemv_batched_f32_kernelEPKPKfS5_PKPfiiiff:
.text._ZN3lux4cuda4gemv23gemv_batched_f32_kernelEPKPKfS5_PKPfiiiff:
[----:B------:R-:W-:Y:S01]  /*0000*/  LDC R1, c[0x0][0x37c] ;  /* 0x0000df00ff017b82 */ /* 0x000fe20000000800 */
[----:B------:R-:W0:Y:S01]  /*0010*/  S2R R5, SR_CTAID.X ;  /* 0x0000000000057919 */ /* 0x000e220000002500 */
[----:B------:R-:W1:Y:S01]  /*0020*/  LDCU UR4, c[0x0][0x3a0] ;  /* 0x00007400ff0477ac */ /* 0x000e620008000800 */
[----:B------:R-:W0:Y:S01]  /*0030*/  S2R R0, SR_TID.X ;  /* 0x0000000000007919 */ /* 0x000e220000002100 */
[----:B------:R-:W2:Y:S01]  /*0040*/  LDCU UR5, c[0x0][0x398] ;  /* 0x00007300ff0577ac */ /* 0x000ea20008000800 */
[----:B------:R-:W1:Y:S01]  /*0050*/  S2R R9, SR_CTAID.Y ;  /* 0x0000000000097919 */ /* 0x000e620000002600 */
[----:B0-----:R-:W-:Y:S02]  /*0060*/  LEA R5, R5, R0, 0x8 ;  /* 0x0000000005057211 */ /* 0x001fe400078e40ff */
[----:B-1----:R-:W-:-:S04]  /*0070*/  ISETP.GE.AND P0, PT, R9, UR4, PT ;  /* 0x0000000409007c0c */ /* 0x002fc8000bf06270 */
[----:B--2---:R-:W-:-:S13]  /*0080*/  ISETP.GE.OR P0, PT, R5, UR5, P0 ;  /* 0x0000000505007c0c */ /* 0x004fda0008706670 */
[----:B------:R-:W-:Y:S05]  /*0090*/  @P0 EXIT ;  /* 0x000000000000094d */ /* 0x000fea0003800000 */
[----:B------:R-:W0:Y:S01]  /*00a0*/  LDC.64 R2, c[0x0][0x390] ;  /* 0x0000e400ff027b82 */ /* 0x000e220000000a00 */
[----:B------:R-:W1:Y:S01]  /*00b0*/  LDCU.64 UR8, c[0x0][0x358] ;  /* 0x00006b00ff0877ac */ /* 0x000e620008000a00 */
[----:B------:R-:W2:Y:S06]  /*00c0*/  LDCU UR5, c[0x0][0x39c] ;  /* 0x00007380ff0577ac */ /* 0x000eac0008000800 */
[----:B------:R-:W3:Y:S08]  /*00d0*/  LDC.64 R6, c[0x0][0x380] ;  /* 0x0000e000ff067b82 */ /* 0x000ef00000000a00 */
[----:B------:R-:W4:Y:S01]  /*00e0*/  LDC.64 R10, c[0x0][0x388] ;  /* 0x0000e200ff0a7b82 */ /* 0x000f220000000a00 */
[----:B0-----:R-:W-:-:S06]  /*00f0*/  IMAD.WIDE.U32 R2, R9, 0x8, R2 ;  /* 0x0000000809027825 */ /* 0x001fcc00078e0002 */
[----:B-1----:R-:W5:Y:S01]  /*0100*/  LDG.E.64.CONSTANT R2, desc[UR8][R2.64] ;  /* 0x0000000802027981 */ /* 0x002f62000c1e9b00 */
[----:B--2---:R-:W-:Y:S01]  /*0110*/  UISETP.GE.AND UP0, UPT, UR5, 0x1, UPT ;  /* 0x000000010500788c */ /* 0x004fe2000bf06270 */
[----:B------:R-:W-:Y:S02]  /*0120*/  HFMA2 R0, -RZ, RZ, 0, 0 ;  /* 0x00000000ff007431 */ /* 0x000fe400000001ff */
[----:B---3--:R-:W-:-:S04]  /*0130*/  IMAD.WIDE.U32 R6, R9, 0x8, R6 ;  /* 0x0000000809067825 */ /* 0x008fc800078e0006 */
[----:B----4-:R-:W-:Y:S02]  /*0140*/  IMAD.WIDE.U32 R10, R9, 0x8, R10 ;  /* 0x00000008090a7825 */ /* 0x010fe400078e000a */
[----:B------:R-:W-:Y:S05]  /*0150*/  BRA.U !UP0, `(.L_x_17) ;  /* 0x0000000108f87547 */ /* 0x000fea000b800000 */
[----:B------:R-:W5:Y:S04]  /*0160*/  LDG.E.64.CONSTANT R6, desc[UR8][R6.64] ;  /* 0x0000000806067981 */ /* 0x000f68000c1e9b00 */
[----:B------:R-:W5:Y:S01]  /*0170*/  LDG.E.64.CONSTANT R10, desc[UR8][R10.64] ;  /* 0x000000080a0a7981 */ /* 0x000f62000c1e9b00 */
[----:B------:R-:W-:Y:S02]  /*0180*/  UISETP.GE.U32.AND UP1, UPT, UR5, 0x4, UPT ;  /* 0x000000040500788c */ /* 0x000fe4000bf26070 */
[----:B------:R-:W-:Y:S01]  /*0190*/  IMAD R4, R5, UR5, RZ ;  /* 0x0000000505047c24 */ /* 0x000fe2000f8e02ff */
[----:B------:R-:W-:Y:S01]  /*01a0*/  ULOP3.LUT UR4, UR5, 0x3, URZ, 0xc0, !UPT ;  /* 0x0000000305047892 */ /* 0x000fe2000f8ec0ff */
[----:B------:R-:W-:Y:S01]  /*01b0*/  IMAD.MOV.U32 R0, RZ, RZ, RZ ;  /* 0x000000ffff007224 */ /* 0x000fe200078e00ff */
[----:B------:R-:W-:-:S02]  /*01c0*/  MOV R17, RZ ;  /* 0x000000ff00117202 */ /* 0x000fc40000000f00 */
[----:B------:R-:W-:Y:S01]  /*01d0*/  SHF.R.S32.HI R15, RZ, 0x1f, R4 ;  /* 0x0000001fff0f7819 */ /* 0x000fe20000011404 */
[----:B------:R-:W-:Y:S01]  /*01e0*/  UISETP.NE.AND UP0, UPT, UR4, URZ, UPT ;  /* 0x000000ff0400728c */ /* 0x000fe2000bf05270 */
[----:B------:R-:W-:Y:S10]  /*01f0*/  BRA.U !UP1, `(.L_x_18) ;  /* 0x0000000109807547 */ /* 0x000ff4000b800000 */
[----:B-----5:R-:W-:Y:S01]  /*0200*/  LEA R21, P0, R4, R6, 0x2 ;  /* 0x0000000604157211 */ /* 0x020fe200078010ff */
[----:B------:R-:W-:Y:S01]  /*0210*/  ULOP3.LUT UR5, UR5, 0x7ffffffc, URZ, 0xc0, !UPT ;  /* 0x7ffffffc05057892 */ /* 0x000fe2000f8ec0ff */
[----:B------:R-:W-:Y:S01]  /*0220*/  IADD3 R18, P2, PT, R10, 0x8, RZ ;  /* 0x000000080a127810 */ /* 0x000fe20007f5e0ff */
[----:B------:R-:W-:Y:S01]  /*0230*/  IMAD.MOV.U32 R0, RZ, RZ, RZ ;  /* 0x000000ffff007224 */ /* 0x000fe200078e00ff */
[----:B------:R-:W-:Y:S01]  /*0240*/  IADD3 R21, P1, PT, R21, 0x8, RZ ;  /* 0x0000000815157810 */ /* 0x000fe20007f3e0ff */
[----:B------:R-:W-:Y:S01]  /*0250*/  UIADD3 UR6, UPT, UPT, -UR5, URZ, URZ ;  /* 0x000000ff05067290 */ /* 0x000fe2000fffe1ff */
[----:B------:R-:W-:Y:S01]  /*0260*/  LEA.HI.X R16, R4, R7, R15, 0x2, P0 ;  /* 0x0000000704107211 */ /* 0x000fe200000f140f */
[----:B------:R-:W-:Y:S01]  /*0270*/  IMAD.U32 R17, RZ, RZ, UR5 ;  /* 0x00000005ff117e24 */ /* 0x000fe2000f8e00ff */
[----:B------:R-:W-:Y:S02]  /*0280*/  IADD3.X R9, PT, PT, RZ, R11, RZ, P2, !PT ;  /* 0x0000000bff097210 */ /* 0x000fe400017fe4ff */
[----:B------:R-:W-:-:S07]  /*0290*/  IADD3.X R16, PT, PT, RZ, R16, RZ, P1, !PT ;  /* 0x00000010ff107210 */ /* 0x000fce0000ffe4ff */
.L_x_19:
[----:B------:R-:W-:Y:S01]  /*02a0*/  IMAD.MOV.U32 R12, RZ, RZ, R21 ;  /* 0x000000ffff0c7224 */ /* 0x000fe200078e0015 */
[----:B------:R-:W-:Y:S01]  /*02b0*/  MOV R13, R16 ;  /* 0x00000010000d7202 */ /* 0x000fe20000000f00 */
[----:B------:R-:W-:-:S04]  /*02c0*/  IMAD.MOV.U32 R8, RZ, RZ, R18 ;  /* 0x000000ffff087224 */ /* 0x000fc800078e0012 */
[----:B------:R-:W2:Y:S04]  /*02d0*/  LDG.E R21, desc[UR8][R12.64+-0x8] ;  /* 0xfffff8080c157981 */ /* 0x000ea8000c1e1900 */
[----:B------:R-:W2:Y:S04]  /*02e0*/  LDG.E R16, desc[UR8][R8.64+-0x8] ;  /* 0xfffff80808107981 */ /* 0x000ea8000c1e1900 */
[----:B------:R-:W3:Y:S04]  /*02f0*/  LDG.E R23, desc[UR8][R12.64+-0x4] ;  /* 0xfffffc080c177981 */ /* 0x000ee8000c1e1900 */
[----:B------:R-:W3:Y:S04]  /*0300*/  LDG.E R18, desc[UR8][R8.64+-0x4] ;  /* 0xfffffc0808127981 */ /* 0x000ee8000c1e1900 */
[----:B------:R-:W4:Y:S04]  /*0310*/  LDG.E R25, desc[UR8][R12.64] ;  /* 0x000000080c197981 */ /* 0x000f28000c1e1900 */
[----:B------:R-:W4:Y:S04]  /*0320*/  LDG.E R20, desc[UR8][R8.64] ;  /* 0x0000000808147981 */ /* 0x000f28000c1e1900 */
[----:B------:R-:W5:Y:S04]  /*0330*/  LDG.E R14, desc[UR8][R12.64+0x4] ;  /* 0x000004080c0e7981 */ /* 0x000f68000c1e1900 */
[----:B------:R0:W5:Y:S01]  /*0340*/  LDG.E R19, desc[UR8][R8.64+0x4] ;  /* 0x0000040808137981 */ /* 0x000162000c1e1900 */
[----:B------:R-:W-:-:S04]  /*0350*/  UIADD3 UR6, UPT, UPT, UR6, 0x4, URZ ;  /* 0x0000000406067890 */ /* 0x000fc8000fffe0ff */
[----:B------:R-:W-:Y:S01]  /*0360*/  UISETP.NE.AND UP1, UPT, UR6, URZ, UPT ;  /* 0x000000ff0600728c */ /* 0x000fe2000bf25270 */
[----:B--2---:R-:W-:Y:S01]  /*0370*/  FFMA R16, R21, R16, R0 ;  /* 0x0000001015107223 */ /* 0x004fe20000000000 */
[----:B------:R-:W-:-:S03]  /*0380*/  IADD3 R21, P0, PT, R12, 0x10, RZ ;  /* 0x000000100c157810 */ /* 0x000fc60007f1e0ff */
[----:B---3--:R-:W-:Y:S01]  /*0390*/  FFMA R16, R23, R18, R16 ;  /* 0x0000001217107223 */ /* 0x008fe20000000010 */
[----:B------:R-:W-:-:S05]  /*03a0*/  IADD3 R18, P1, PT, R8, 0x10, RZ ;  /* 0x0000001008127810 */ /* 0x000fca0007f3e0ff */
[----:B0-----:R-:W-:Y:S02]  /*03b0*/  IMAD.X R9, RZ, RZ, R9, P1 ;  /* 0x000000ffff097224 */ /* 0x001fe400008e0609 */
[----:B----4-:R-:W-:Y:S01]  /*03c0*/  FFMA R25, R25, R20, R16 ;  /* 0x0000001419197223 */ /* 0x010fe20000000010 */
[----:B------:R-:W-:-:S03]  /*03d0*/  IADD3.X R16, PT, PT, RZ, R13, RZ, P0, !PT ;  /* 0x0000000dff107210 */ /* 0x000fc600007fe4ff */
[----:B-----5:R-:W-:Y:S01]  /*03e0*/  FFMA R0, R14, R19, R25 ;  /* 0x000000130e007223 */ /* 0x020fe20000000019 */
[----:B------:R-:W-:Y:S06]  /*03f0*/  BRA.U UP1, `(.L_x_19) ;  /* 0xfffffffd01a87547 */ /* 0x000fec000b83ffff */
.L_x_18:
[----:B------:R-:W-:Y:S05]  /*0400*/  BRA.U !UP0, `(.L_x_17) ;  /* 0x00000001084c7547 */ /* 0x000fea000b800000 */
[----:B------:R-:W-:Y:S01]  /*0410*/  IADD3 R13, P0, PT, R4, R17, RZ ;  /* 0x00000011040d7210 */ /* 0x000fe20007f1e0ff */
[----:B-----5:R-:W-:Y:S01]  /*0420*/  IMAD.WIDE.U32 R10, R17, 0x4, R10 ;  /* 0x00000004110a7825 */ /* 0x020fe200078e000a */
[----:B------:R-:W-:Y:S02]  /*0430*/  UIADD3 UR4, UPT, UPT, -UR4, URZ, URZ ;  /* 0x000000ff04047290 */ /* 0x000fe4000fffe1ff */
[----:B------:R-:W-:Y:S01]  /*0440*/  LEA R6, P1, R13, R6, 0x2 ;  /* 0x000000060d067211 */ /* 0x000fe200078210ff */
[----:B------:R-:W-:Y:S01]  /*0450*/  IMAD.MOV.U32 R9, RZ, RZ, R11 ;  /* 0x000000ffff097224 */ /* 0x000fe200078e000b */
[----:B------:R-:W-:-:S04]  /*0460*/  IADD3.X R15, PT, PT, RZ, R15, RZ, P0, !PT ;  /* 0x0000000fff0f7210 */ /* 0x000fc800007fe4ff */
[----:B------:R-:W-:-:S07]  /*0470*/  LEA.HI.X R11, R13, R7, R15, 0x2, P1 ;  /* 0x000000070d0b7211 */ /* 0x000fce00008f140f */
.L_x_20:
[----:B------:R-:W-:Y:S01]  /*0480*/  MOV R7, R11 ;  /* 0x0000000b00077202 */ /* 0x000fe20000000f00 */
[----:B------:R-:W-:-:S05]  /*0490*/  IMAD.MOV.U32 R8, RZ, RZ, R10 ;  /* 0x000000ffff087224 */ /* 0x000fca00078e000a */
[----:B------:R0:W2:Y:S04]  /*04a0*/  LDG.E R7, desc[UR8][R6.64] ;  /* 0x0000000806077981 */ /* 0x0000a8000c1e1900 */
[----:B------:R1:W2:Y:S01]  /*04b0*/  LDG.E R4, desc[UR8][R8.64] ;  /* 0x0000000808047981 */ /* 0x0002a2000c1e1900 */
[----:B------:R-:W-:Y:S01]  /*04c0*/  UIADD3 UR4, UPT, UPT, UR4, 0x1, URZ ;  /* 0x0000000104047890 */ /* 0x000fe2000fffe0ff */
[----:B------:R-:W-:-:S03]  /*04d0*/  IADD3 R10, P0, PT, R10, 0x4, RZ ;  /* 0x000000040a0a7810 */ /* 0x000fc60007f1e0ff */
[----:B------:R-:W-:Y:S01]  /*04e0*/  UISETP.NE.AND UP0, UPT, UR4, URZ, UPT ;  /* 0x000000ff0400728c */ /* 0x000fe2000bf05270 */
[----:B0-----:R-:W-:Y:S02]  /*04f0*/  IADD3 R6, P1, PT, R6, 0x4, RZ ;  /* 0x0000000406067810 */ /* 0x001fe40007f3e0ff */
[----:B-1----:R-:W-:-:S03]  /*0500*/  IADD3.X R9, PT, PT, RZ, R9, RZ, P0, !PT ;  /* 0x00000009ff097210 */ /* 0x002fc600007fe4ff */
[----:B------:R-:W-:Y:S02]  /*0510*/  IMAD.X R11, RZ, RZ, R11, P1 ;  /* 0x000000ffff0b7224 */ /* 0x000fe400008e060b */
[----:B--2---:R-:W-:Y:S01]  /*0520*/  FFMA R0, R7, R4, R0 ;  /* 0x0000000407007223 */ /* 0x004fe20000000000 */
[----:B------:R-:W-:Y:S06]  /*0530*/  BRA.U UP0, `(.L_x_20) ;  /* 0xfffffffd00d07547 */ /* 0x000fec000b83ffff */
.L_x_17:
[----:B------:R-:W0:Y:S02]  /*0540*/  LDCU UR4, c[0x0][0x3a8] ;  /* 0x00007500ff0477ac */ /* 0x000e240008000800 */
[----:B0-----:R-:W-:-:S13]  /*0550*/  FSETP.NEU.AND P0, PT, RZ, UR4, PT ;  /* 0x00000004ff007c0b */ /* 0x001fda000bf0d000 */
[----:B------:R-:W0:Y:S01]  /*0560*/  @!P0 LDC R9, c[0x0][0x3a4] ;  /* 0x0000e900ff098b82 */ /* 0x000e220000000800 */
[----:B-----5:R-:W-:-:S04]  /*0570*/  @!P0 IMAD.WIDE R6, R5, 0x4, R2 ;  /* 0x0000000405068825 */ /* 0x020fc800078e0202 */
[----:B0-----:R-:W-:-:S05]  /*0580*/  @!P0 FMUL R9, R0, R9 ;  /* 0x0000000900098220 */ /* 0x001fca0000400000 */
[----:B------:R0:W-:Y:S01]  /*0590*/  @!P0 STG.E desc[UR8][R6.64], R9 ;  /* 0x0000000906008986 */ /* 0x0001e2000c101908 */
[----:B------:R-:W-:Y:S05]  /*05a0*/  @!P0 EXIT ;  /* 0x000000000000894d */ /* 0x000fea0003800000 */
[----:B------:R-:W-:Y:S01]  /*05b0*/  IMAD.WIDE R2, R5, 0x4, R2 ;  /* 0x0000000405027825 */ /* 0x000fe200078e0202 */
[----:B------:R-:W1:Y:S04]  /*05c0*/  LDCU UR5, c[0x0][0x3a4] ;  /* 0x00007480ff0577ac */ /* 0x000e680008000800 */
[----:B------:R-:W2:Y:S02]  /*05d0*/  LDG.E R5, desc[UR8][R2.64] ;  /* 0x0000000802057981 */ /* 0x000ea4000c1e1900 */
[----:B--2---:R-:W-:-:S04]  /*05e0*/  FMUL R5, R5, UR4 ;  /* 0x0000000405057c20 */ /* 0x004fc80008400000 */
[----:B-1----:R-:W-:-:S05]  /*05f0*/  FFMA R5, R0, UR5, R5 ;  /* 0x0000000500057c23 */ /* 0x002fca0008000005 */
[----:B------:R-:W-:Y:S01]  /*0600*/  STG.E desc[UR8][R2.64], R5 ;  /* 0x0000000502007986 */ /* 0x000fe2000c101908 */
[----:B------:R-:W-:Y:S05]  /*0610*/  EXIT ;  /* 0x000000000000794d */ /* 0x000fea0003800000 */
.L_x_21:
        /* <DEDUP_REMOVED lines=14> */
.L_x_90:


//--------------------- .text._ZN3lux4cuda4gemv22gemv_causal_f16_kernelEPK6__halfS4_PS2_iiff --------------------------
	.section	.text._ZN3lux4cuda4gemv22gemv_causal_f16_kernelEPK6__halfS4_PS2_iiff,"ax",@progbits
	.align	128
        .global         _ZN3lux4cuda4gemv22gemv_causal_f16_kernelEPK6__halfS4_PS2_iiff
        .type           _ZN3lux4cuda4gemv22gemv_causal_f16_kernelEPK6__halfS4_PS2_iiff,@function
        .size           _ZN3lux4cuda4gemv22gemv_causal_f16_kernelEPK6__halfS4_PS2_iiff,(.L_x_91 - _ZN3lux4cuda4gemv22gemv_causal_f16_kernelEPK6__halfS4_PS2_iiff)
        .other          _ZN3lux4cuda4gemv22gemv_causal_f16_kernelEPK6__halfS4_PS2_iiff,@"STO_CUDA_ENTRY STV_DEFAULT"
_ZN3lux4cuda4gemv22gemv_causal_f16_kernelEPK6__halfS4_PS2_iiff:
.text._ZN3lux4cuda4gemv22gemv_causal_f16_kernelEPK6__halfS4_PS2_iiff:
[----:B------:R-:W-:Y:S01]  /*0000*/  LDC R1, c[0x0][0x37c] ;  /* 0x0000df00ff017b82 */ /* 0x000fe20000000800 */
[----:B------:R-:W0:Y:S01]  /*0010*/  S2R R0, SR_CTAID.X ;  /* 0x0000000000007919 */ /* 0x000e220000002500 */
[----:B------:R-:W1:Y:S01]  /*0020*/  LDCU UR4, c[0x0][0x398] ;  /* 0x00007300ff0477ac */ /* 0x000e620008000800 */
[----:B------:R-:W0:Y:S02]  /*0030*/  S2R R3, SR_TID.X ;  /* 0x0000000000037919 */ /* 0x000e240000002100 */
[----:B0-----:R-:W-:-:S04]  /*0040*/  LEA R0, R0, R3, 0x8 ;  /* 0x0000000300007211 */ /* 0x001fc800078e40ff */
[----:B-1----:R-:W-:-:S13]  /*0050*/  ISETP.GE.AND P0, PT, R0, UR4, PT ;  /* 0x0000000400007c0c */ /* 0x002fda000bf06270 */
[----:B------:R-:W-:Y:S05]  /*0060*/  @P0 EXIT ;  /* 0x000000000000094d */ /* 0x000fea0003800000 */
[----:B------:R-:W0:Y:S01]  /*0070*/  LDC R7, c[0x0][0x39c] ;  /* 0x0000e700ff077b82 */ /* 0x000e220000000800 */
[----:B------:R-:W1:Y:S01]  /*0080*/  LDCU.64 UR6, c[0x0][0x358] ;  /* 0x00006b00ff0677ac */ /* 0x000e620008000a00 */
[----:B------:R-:W-:Y:S01]  /*0090*/  BSSY.RECONVERGENT B0, `(.L_x_22) ;  /* 0x00000e7000007945 */ /* 0x000fe20003800200 */
[----:B------:R-:W-:Y:S01]  /*00a0*/  HFMA2 R9, -RZ, RZ, 0, 0 ;  /* 0x00000000ff097431 */ /* 0x000fe200000001ff */
[----:B0-----:R-:W-:-:S04]  /*00b0*/  VIADDMNMX R6, R0, 0x1, R7, PT ;  /* 0x0000000100067846 */ /* 0x001fc80003800107 */
[----:B------:R-:W-:-:S13]  /*00c0*/  ISETP.GE.AND P0, PT, R6, 0x1, PT ;  /* 0x000000010600780c */ /* 0x000fda0003f06270 */
[----:B-1----:R-:W-:Y:S05]  /*00d0*/  @!P0 BRA `(.L_x_23) ;  /* 0x0000000c00888947 */ /* 0x002fea0003800000 */
[----:B------:R-:W-:Y:S01]  /*00e0*/  ISETP.GE.U32.AND P1, PT, R6, 0x10, PT ;  /* 0x000000100600780c */ /* 0x000fe20003f26070 */
[----:B------:R-:W-:Y:S01]  /*00f0*/  IMAD R7, R0, R7, RZ ;  /* 0x0000000700077224 */ /* 0x000fe200078e02ff */
[----:B------:R-:W-:Y:S01]  /*0100*/  LOP3.LUT R23, R6, 0xf, RZ, 0xc0, !PT ;  /* 0x0000000f06177812 */ /* 0x000fe200078ec0ff */
[----:B------:R-:W-:Y:S01]  /*0110*/  BSSY.RECONVERGENT B1, `(.L_x_24) ;  /* 0x0000069000017945 */ /* 0x000fe20003800200 */
[----:B------:R-:W-:Y:S02]  /*0120*/  CS2R R8, SRZ ;  /* 0x0000000000087805 */ /* 0x000fe4000001ff00 */
[----:B------:R-:W-:Y:S02]  /*0130*/  ISETP.NE.AND P0, PT, R23, RZ, PT ;  /* 0x000000ff1700720c */ /* 0x000fe40003f05270 */
[----:B------:R-:W-:-:S05]  /*0140*/  SHF.R.S32.HI R10, RZ, 0x1f, R7 ;  /* 0x0000001fff0a7819 */ /* 0x000fca0000011407 */
[----:B------:R-:W-:Y:S06]  /*0150*/  @!P1 BRA `(.L_x_25) ;  /* 0x0000000400909947 */ /* 0x000fec0003800000 */
[----:B------:R-:W0:Y:S01]  /*0160*/  LDCU.128 UR8, c[0x0][0x380] ;  /* 0x00007000ff0877ac */ /* 0x000e220008000c00 */
[----:B------:R-:W-:Y:S02]  /*0170*/  LOP3.LUT R8, R6, 0x7ffffff0, RZ, 0xc0, !PT ;  /* 0x7ffffff006087812 */ /* 0x000fe400078ec0ff */
[----:B------:R-:W-:Y:S02]  /*0180*/  MOV R9, RZ ;  /* 0x000000ff00097202 */ /* 0x000fe40000000f00 */
[----:B------:R-:W-:Y:S01]  /*0190*/  IADD3 R24, PT, PT, -R8, RZ, RZ ;  /* 0x000000ff08187210 */ /* 0x000fe20007ffe1ff */
[----:B0-----:R-:W-:Y:S01]  /*01a0*/  UIADD3 UR4, UP0, UPT, UR10, 0x10, URZ ;  /* 0x000000100a047890 */ /* 0x001fe2000ff1e0ff */
[----:B------:R-:W-:-:S03]  /*01b0*/  LEA R13, P1, R7, UR8, 0x1 ;  /* 0x00000008070d7c11 */ /* 0x000fc6000f8208ff */
[----:B------:R-:W-:Y:S01]  /*01c0*/  UIADD3.X UR5, UPT, UPT, URZ, UR11, URZ, UP0, !UPT ;  /* 0x0000000bff057290 */ /* 0x000fe200087fe4ff */
[----:B------:R-:W-:Y:S02]  /*01d0*/  IADD3 R13, P2, PT, R13, 0x10, RZ ;  /* 0x000000100d0d7810 */ /* 0x000fe40007f5e0ff */
[----:B------:R-:W-:Y:S02]  /*01e0*/  LEA.HI.X R3, R7, UR9, R10, 0x1, P1 ;  /* 0x0000000907037c11 */ /* 0x000fe400088f0c0a */
[----:B------:R-:W-:Y:S02]  /*01f0*/  MOV R4, UR4 ;  /* 0x0000000400047c02 */ /* 0x000fe40008000f00 */
[----:B------:R-:W-:Y:S02]  /*0200*/  IADD3.X R3, PT, PT, RZ, R3, RZ, P2, !PT ;  /* 0x00000003ff037210 */ /* 0x000fe400017fe4ff */
[----:B------:R-:W-:-:S07]  /*0210*/  MOV R5, UR5 ;  /* 0x0000000500057c02 */ /* 0x000fce0008000f00 */
.L_x_26:
[----:B------:R-:W-:Y:S01]  /*0220*/  MOV R2, R13 ;  /* 0x0000000d00027202 */ /* 0x000fe20000000f00 */
[----:B------:R-:W2:Y:S04]  /*0230*/  LDG.E.U16.CONSTANT R14, desc[UR6][R4.64+-0xe] ;  /* 0xfffff206040e7981 */ /* 0x000ea8000c1e9500 */
[----:B------:R-:W3:Y:S04]  /*0240*/  LDG.E.U16.CONSTANT R11, desc[UR6][R2.64+-0x10] ;  /* 0xfffff006020b7981 */ /* 0x000ee8000c1e9500 */
[----:B------:R-:W4:Y:S04]  /*0250*/  LDG.E.U16.CONSTANT R13, desc[UR6][R4.64+-0x10] ;  /* 0xfffff006040d7981 */ /* 0x000f28000c1e9500 */
[----:B------:R-:W5:Y:S04]  /*0260*/  LDG.E.U16.CONSTANT R26, desc[UR6][R2.64+-0xe] ;  /* 0xfffff206021a7981 */ /* 0x000f68000c1e9500 */
[----:B------:R-:W2:Y:S04]  /*0270*/  LDG.E.U16.CONSTANT R16, desc[UR6][R2.64+-0xc] ;  /* 0xfffff40602107981 */ /* 0x000ea8000c1e9500 */
[----:B------:R-:W2:Y:S04]  /*0280*/  LDG.E.U16.CONSTANT R17, desc[UR6][R4.64+-0xc] ;  /* 0xfffff40604117981 */ /* 0x000ea8000c1e9500 */
[----:B------:R-:W2:Y:S04]  /*0290*/  LDG.E.U16.CONSTANT R18, desc[UR6][R2.64+-0xa] ;  /* 0xfffff60602127981 */ /* 0x000ea8000c1e9500 */
[----:B------:R-:W2:Y:S04]  /*02a0*/  LDG.E.U16.CONSTANT R19, desc[UR6][R4.64+-0xa] ;  /* 0xfffff60604137981 */ /* 0x000ea8000c1e9500 */
[----:B------:R-:W2:Y:S04]  /*02b0*/  LDG.E.U16.CONSTANT R20, desc[UR6][R2.64+-0x8] ;  /* 0xfffff80602147981 */ /* 0x000ea8000c1e9500 */
[----:B------:R-:W2:Y:S04]  /*02c0*/  LDG.E.U16.CONSTANT R21, desc[UR6][R4.64+-0x8] ;  /* 0xfffff80604157981 */ /* 0x000ea8000c1e9500 */
[----:B------:R-:W2:Y:S04]  /*02d0*/  LDG.E.U16.CONSTANT R22, desc[UR6][R2.64+-0x6] ;  /* 0xfffffa0602167981 */ /* 0x000ea8000c1e9500 */
[----:B------:R-:W2:Y:S01]  /*02e0*/  LDG.E.U16.CONSTANT R25, desc[UR6][R4.64+-0x6] ;  /* 0xfffffa0604197981 */ /* 0x000ea2000c1e9500 */
[----:B---3--:R-:W-:-:S03]  /*02f0*/  HADD2.F32 R12, -RZ, R11.H0_H0 ;  /* 0x2000000bff0c7230 */ /* 0x008fc60000004100 */
[----:B------:R-:W3:Y:S01]  /*0300*/  LDG.E.U16.CONSTANT R11, desc[UR6][R4.64+-0x4] ;  /* 0xfffffc06040b7981 */ /* 0x000ee2000c1e9500 */
[----:B----4-:R-:W-:-:S05]  /*0310*/  HADD2.F32 R13, -RZ, R13.H0_H0 ;  /* 0x2000000dff0d7230 */ /* 0x010fca0000004100 */
[----:B------:R-:W-:Y:S02]  /*0320*/  FFMA R15, R12, R13, R9 ;  /* 0x0000000d0c0f7223 */ /* 0x000fe40000000009 */
[----:B------:R-:W4:Y:S01]  /*0330*/  LDG.E.U16.CONSTANT R9, desc[UR6][R2.64+-0x4] ;  /* 0xfffffc0602097981 */ /* 0x000f22000c1e9500 */
[----:B-----5:R-:W-:Y:S02]  /*0340*/  HADD2.F32 R26, -RZ, R26.H0_H0 ;  /* 0x2000001aff1a7230 */ /* 0x020fe40000004100 */
[----:B--2---:R-:W-:Y:S01]  /*0350*/  HADD2.F32 R14, -RZ, R14.H0_H0 ;  /* 0x2000000eff0e7230 */ /* 0x004fe20000004100 */
[----:B------:R-:W2:Y:S04]  /*0360*/  LDG.E.U16.CONSTANT R12, desc[UR6][R2.64+-0x2] ;  /* 0xfffffe06020c7981 */ /* 0x000ea8000c1e9500 */
[----:B------:R-:W5:Y:S01]  /*0370*/  LDG.E.U16.CONSTANT R13, desc[UR6][R4.64+-0x2] ;  /* 0xfffffe06040d7981 */ /* 0x000f62000c1e9500 */
[----:B------:R-:W-:-:S03]  /*0380*/  FFMA R26, R26, R14, R15 ;  /* 0x0000000e1a1a7223 */ /* 0x000fc6000000000f */
[----:B------:R-:W5:Y:S04]  /*0390*/  LDG.E.U16.CONSTANT R14, desc[UR6][R2.64] ;  /* 0x00000006020e7981 */ /* 0x000f68000c1e9500 */
[----:B------:R-:W5:Y:S01]  /*03a0*/  LDG.E.U16.CONSTANT R15, desc[UR6][R4.64] ;  /* 0x00000006040f7981 */ /* 0x000f62000c1e9500 */
[----:B------:R-:W-:Y:S02]  /*03b0*/  HADD2.F32 R27, -RZ, R16.H0_H0 ;  /* 0x20000010ff1b7230 */ /* 0x000fe40000004100 */
[----:B------:R-:W-:Y:S01]  /*03c0*/  HADD2.F32 R17, -RZ, R17.H0_H0 ;  /* 0x20000011ff117230 */ /* 0x000fe20000004100 */
[----:B------:R-:W5:Y:S01]  /*03d0*/  LDG.E.U16.CONSTANT R16, desc[UR6][R2.64+0x4] ;  /* 0x0000040602107981 */ /* 0x000f62000c1e9500 */
[----:B------:R-:W-:Y:S02]  /*03e0*/  HADD2.F32 R18, -RZ, R18.H0_H0 ;  /* 0x20000012ff127230 */ /* 0x000fe40000004100 */
[----:B------:R-:W-:-:S02]  /*03f0*/  HADD2.F32 R19, -RZ, R19.H0_H0 ;  /* 0x20000013ff137230 */ /* 0x000fc40000004100 */
[----:B------:R-:W-:Y:S01]  /*0400*/  FFMA R17, R27, R17, R26 ;  /* 0x000000111b117223 */ /* 0x000fe2000000001a */
[----:B------:R-:W-:Y:S02]  /*0410*/  HADD2.F32 R20, -RZ, R20.H0_H0 ;  /* 0x20000014ff147230 */ /* 0x000fe40000004100 */
[----:B------:R-:W-:Y:S02]  /*0420*/  HADD2.F32 R21, -RZ, R21.H0_H0 ;  /* 0x20000015ff157230 */ /* 0x000fe40000004100 */
[----:B------:R-:W-:Y:S01]  /*0430*/  FFMA R17, R18, R19, R17 ;  /* 0x0000001312117223 */ /* 0x000fe20000000011 */
[----:B------:R-:W-:Y:S01]  /*0440*/  HADD2.F32 R22, -RZ, R22.H0_H0 ;  /* 0x20000016ff167230 */ /* 0x000fe20000004100 */
[----:B------:R-:W5:Y:S01]  /*0450*/  LDG.E.U16.CONSTANT R19, desc[UR6][R2.64+0x2] ;  /* 0x0000020602137981 */ /* 0x000f62000c1e9500 */
[----:B------:R-:W-:Y:S02]  /*0460*/  HADD2.F32 R25, -RZ, R25.H0_H0 ;  /* 0x20000019ff197230 */ /* 0x000fe40000004100 */
[----:B------:R-:W-:Y:S01]  /*0470*/  FFMA R17, R20, R21, R17 ;  /* 0x0000001514117223 */ /* 0x000fe20000000011 */
[----:B------:R-:W5:Y:S03]  /*0480*/  LDG.E.U16.CONSTANT R18, desc[UR6][R4.64+0x2] ;  /* 0x0000020604127981 */ /* 0x000f66000c1e9500 */
[----:B------:R-:W-:-:S02]  /*0490*/  FFMA R22, R22, R25, R17 ;  /* 0x0000001916167223 */ /* 0x000fc40000000011 */
[----:B------:R-:W5:Y:S01]  /*04a0*/  LDG.E.U16.CONSTANT R17, desc[UR6][R4.64+0x4] ;  /* 0x0000040604117981 */ /* 0x000f62000c1e9500 */
[----:B---3--:R-:W-:-:S03]  /*04b0*/  HADD2.F32 R20, -RZ, R11.H0_H0 ;  /* 0x2000000bff147230 */ /* 0x008fc60000004100 */
[----:B------:R-:W3:Y:S01]  /*04c0*/  LDG.E.U16.CONSTANT R11, desc[UR6][R4.64+0x6] ;  /* 0x00000606040b7981 */ /* 0x000ee2000c1e9500 */
[----:B----4-:R-:W-:-:S03]  /*04d0*/  HADD2.F32 R21, -RZ, R9.H0_H0 ;  /* 0x20000009ff157230 */ /* 0x010fc60000004100 */
[----:B------:R-:W4:Y:S01]  /*04e0*/  LDG.E.U16.CONSTANT R9, desc[UR6][R2.64+0x6] ;  /* 0x0000060602097981 */ /* 0x000f22000c1e9500 */
[----:B--2---:R-:W-:Y:S02]  /*04f0*/  HADD2.F32 R25, -RZ, R12.H0_H0 ;  /* 0x2000000cff197230 */ /* 0x004fe40000004100 */
[----:B------:R-:W-:Y:S01]  /*0500*/  FFMA R20, R21, R20, R22 ;  /* 0x0000001415147223 */ /* 0x000fe20000000016 */
[----:B------:R-:W2:Y:S01]  /*0510*/  LDG.E.U16.CONSTANT R12, desc[UR6][R2.64+0x8] ;  /* 0x00000806020c7981 */ /* 0x000ea2000c1e9500 */
[----:B-----5:R-:W-:-:S03]  /*0520*/  HADD2.F32 R26, -RZ, R13.H0_H0 ;  /* 0x2000000dff1a7230 */ /* 0x020fc60000004100 */
[----:B------:R-:W5:Y:S01]  /*0530*/  LDG.E.U16.CONSTANT R13, desc[UR6][R4.64+0x8] ;  /* 0x00000806040d7981 */ /* 0x000f62000c1e9500 */
[----:B------:R-:W-:Y:S02]  /*0540*/  HADD2.F32 R14, -RZ, R14.H0_H0 ;  /* 0x2000000eff0e7230 */ /* 0x000fe40000004100 */
[----:B------:R-:W-:Y:S01]  /*0550*/  FFMA R25, R25, R26, R20 ;  /* 0x0000001a19197223 */ /* 0x000fe20000000014 */
[----:B------:R-:W5:Y:S01]  /*0560*/  LDG.E.U16.CONSTANT R21, desc[UR6][R2.64+0xa] ;  /* 0x00000a0602157981 */ /* 0x000f62000c1e9500 */
[----:B------:R-:W-:-:S03]  /*0570*/  HADD2.F32 R15, -RZ, R15.H0_H0 ;  /* 0x2000000fff0f7230 */ /* 0x000fc60000004100 */
[----:B------:R-:W5:Y:S02]  /*0580*/  LDG.E.U16.CONSTANT R20, desc[UR6][R4.64+0xa] ;  /* 0x00000a0604147981 */ /* 0x000f64000c1e9500 */
[----:B------:R-:W-:Y:S02]  /*0590*/  FFMA R26, R14, R15, R25 ;  /* 0x0000000f0e1a7223 */ /* 0x000fe40000000019 */
[----:B------:R-:W5:Y:S04]  /*05a0*/  LDG.E.U16.CONSTANT R22, desc[UR6][R4.64+0xe] ;  /* 0x00000e0604167981 */ /* 0x000f68000c1e9500 */
[----:B------:R-:W5:Y:S04]  /*05b0*/  LDG.E.U16.CONSTANT R25, desc[UR6][R2.64+0xc] ;  /* 0x00000c0602197981 */ /* 0x000f68000c1e9500 */
[----:B------:R0:W5:Y:S04]  /*05c0*/  LDG.E.U16.CONSTANT R14, desc[UR6][R4.64+0xc] ;  /* 0x00000c06040e7981 */ /* 0x000168000c1e9500 */
[----:B------:R-:W5:Y:S01]  /*05d0*/  LDG.E.U16.CONSTANT R15, desc[UR6][R2.64+0xe] ;  /* 0x00000e06020f7981 */ /* 0x000f62000c1e9500 */
[----:B------:R-:W-:-:S02]  /*05e0*/  HADD2.F32 R19, -RZ, R19.H0_H0 ;  /* 0x20000013ff137230 */ /* 0x000fc40000004100 */
[----:B------:R-:W-:Y:S02]  /*05f0*/  HADD2.F32 R18, -RZ, R18.H0_H0 ;  /* 0x20000012ff127230 */ /* 0x000fe40000004100 */
[----:B------:R-:W-:-:S03]  /*0600*/  HADD2.F32 R17, -RZ, R17.H0_H0 ;  /* 0x20000011ff117230 */ /* 0x000fc60000004100 */
[----:B------:R-:W-:Y:S01]  /*0610*/  FFMA R18, R19, R18, R26 ;  /* 0x0000001213127223 */ /* 0x000fe2000000001a */
[----:B------:R-:W-:Y:S01]  /*0620*/  HADD2.F32 R19, -RZ, R16.H0_H0 ;  /* 0x20000010ff137230 */ /* 0x000fe20000004100 */
[----:B------:R-:W-:-:S04]  /*0630*/  IADD3 R24, PT, PT, R24, 0x10, RZ ;  /* 0x0000001018187810 */ /* 0x000fc80007ffe0ff */
[----:B------:R-:W-:Y:S01]  /*0640*/  FFMA R17, R19, R17, R18 ;  /* 0x0000001113117223 */ /* 0x000fe20000000012 */
[----:B------:R-:W-:Y:S02]  /*0650*/  ISETP.NE.AND P1, PT, R24, RZ, PT ;  /* 0x000000ff1800720c */ /* 0x000fe40003f25270 */
[----:B0-----:R-:W-:-:S04]  /*0660*/  IADD3 R4, P3, PT, R4, 0x20, RZ ;  /* 0x0000002004047810 */ /* 0x001fc80007f7e0ff */
[----:B------:R-:W-:Y:S01]  /*0670*/  IADD3.X R5, PT, PT, RZ, R5, RZ, P3, !PT ;  /* 0x00000005ff057210 */ /* 0x000fe20001ffe4ff */
[----:B---3--:R-:W-:Y:S02]  /*0680*/  HADD2.F32 R11, -RZ, R11.H0_H0 ;  /* 0x2000000bff0b7230 */ /* 0x008fe40000004100 */
[----:B----4-:R-:W-:Y:S02]  /*0690*/  HADD2.F32 R16, -RZ, R9.H0_H0 ;  /* 0x20000009ff107230 */ /* 0x010fe40000004100 */
[----:B--2---:R-:W-:-:S03]  /*06a0*/  HADD2.F32 R12, -RZ, R12.H0_H0 ;  /* 0x2000000cff0c7230 */ /* 0x004fc60000004100 */
[----:B------:R-:W-:Y:S01]  /*06b0*/  FFMA R11, R16, R11, R17 ;  /* 0x0000000b100b7223 */ /* 0x000fe20000000011 */
[----:B-----5:R-:W-:Y:S02]  /*06c0*/  HADD2.F32 R13, -RZ, R13.H0_H0 ;  /* 0x2000000dff0d7230 */ /* 0x020fe40000004100 */
[----:B------:R-:W-:-:S03]  /*06d0*/  HADD2.F32 R16, -RZ, R21.H0_H0 ;  /* 0x20000015ff107230 */ /* 0x000fc60000004100 */
[----:B------:R-:W-:Y:S01]  /*06e0*/  FFMA R11, R12, R13, R11 ;  /* 0x0000000d0c0b7223 */ /* 0x000fe2000000000b */
[----:B------:R-:W-:Y:S01]  /*06f0*/  HADD2.F32 R20, -RZ, R20.H0_H0 ;  /* 0x20000014ff147230 */ /* 0x000fe20000004100 */
[----:B------:R-:W-:-:S04]  /*0700*/  IADD3 R13, P2, PT, R2, 0x20, RZ ;  /* 0x00000020020d7810 */ /* 0x000fc80007f5e0ff */
[----:B------:R-:W-:Y:S01]  /*0710*/  FFMA R11, R16, R20, R11 ;  /* 0x00000014100b7223 */ /* 0x000fe2000000000b */
[----:B------:R-:W-:Y:S02]  /*0720*/  HADD2.F32 R12, -RZ, R25.H0_H0 ;  /* 0x20000019ff0c7230 */ /* 0x000fe40000004100 */
[----:B------:R-:W-:Y:S02]  /*0730*/  HADD2.F32 R14, -RZ, R14.H0_H0 ;  /* 0x2000000eff0e7230 */ /* 0x000fe40000004100 */
[----:B------:R-:W-:Y:S02]  /*0740*/  HADD2.F32 R22, -RZ, R22.H0_H0 ;  /* 0x20000016ff167230 */ /* 0x000fe40000004100 */
[----:B------:R-:W-:Y:S02]  /*0750*/  HADD2.F32 R2, -RZ, R15.H0_H0 ;  /* 0x2000000fff027230 */ /* 0x000fe40000004100 */
[----:B------:R-:W-:Y:S01]  /*0760*/  FFMA R11, R12, R14, R11 ;  /* 0x0000000e0c0b7223 */ /* 0x000fe2000000000b */
[----:B------:R-:W-:-:S03]  /*0770*/  IADD3.X R3, PT, PT, RZ, R3, RZ, P2, !PT ;  /* 0x00000003ff037210 */ /* 0x000fc600017fe4ff */
[----:B------:R-:W-:Y:S01]  /*0780*/  FFMA R9, R2, R22, R11 ;  /* 0x0000001602097223 */ /* 0x000fe2000000000b */
[----:B------:R-:W-:Y:S06]  /*0790*/  @P1 BRA `(.L_x_26) ;  /* 0xfffffff800a01947 */ /* 0x000fec000383ffff */
.L_x_25:
[----:B------:R-:W-:Y:S05]  /*07a0*/  BSYNC.RECONVERGENT B1 ;  /* 0x0000000000017941 */ /* 0x000fea0003800200 */
.L_x_24:
[----:B------:R-:W-:Y:S05]  /*07b0*/  @!P0 BRA `(.L_x_23) ;  /* 0x0000000400d08947 */ /* 0x000fea0003800000 */
[----:B------:R-:W-:Y:S01]  /*07c0*/  ISETP.GE.U32.AND P0, PT, R23, 0x8, PT ;  /* 0x000000081700780c */ /* 0x000fe20003f06070 */
[----:B------:R-:W-:Y:S01]  /*07d0*/  BSSY.RECONVERGENT B1, `(.L_x_27) ;  /* 0x0000034000017945 */ /* 0x000fe20003800200 */
[----:B------:R-:W-:-:S04]  /*07e0*/  LOP3.LUT R25, R6, 0x7, RZ, 0xc0, !PT ;  /* 0x0000000706197812 */ /* 0x000fc800078ec0ff */
[----:B------:R-:W-:-:S07]  /*07f0*/  ISETP.NE.AND P1, PT, R25, RZ, PT ;  /* 0x000000ff1900720c */ /* 0x000fce0003f25270 */
[----:B------:R-:W-:Y:S06]  /*0800*/  @!P0 BRA `(.L_x_28) ;  /* 0x0000000000c08947 */ /* 0x000fec0003800000 */
[----:B------:R-:W0:Y:S01]  /*0810*/  LDC.64 R4, c[0x0][0x388] ;  /* 0x0000e200ff047b82 */ /* 0x000e220000000a00 */
[----:B------:R-:W1:Y:S01]  /*0820*/  LDCU.64 UR4, c[0x0][0x380] ;  /* 0x00007000ff0477ac */ /* 0x000e620008000a00 */
[----:B------:R-:W-:-:S04]  /*0830*/  IADD3 R3, P0, PT, R7, R8, RZ ;  /* 0x0000000807037210 */ /* 0x000fc80007f1e0ff */
[----:B------:R-:W-:Y:S02]  /*0840*/  IADD3.X R12, PT, PT, RZ, R10, RZ, P0, !PT ;  /* 0x0000000aff0c7210 */ /* 0x000fe400007fe4ff */
[----:B-1----:R-:W-:-:S04]  /*0850*/  LEA R2, P0, R3, UR4, 0x1 ;  /* 0x0000000403027c11 */ /* 0x002fc8000f8008ff */
[----:B------:R-:W-:Y:S01]  /*0860*/  LEA.HI.X R3, R3, UR5, R12, 0x1, P0 ;  /* 0x0000000503037c11 */ /* 0x000fe200080f0c0c */
[----:B0-----:R-:W-:-:S04]  /*0870*/  IMAD.WIDE.U32 R4, R8, 0x2, R4 ;  /* 0x0000000208047825 */ /* 0x001fc800078e0004 */
[----:B------:R-:W2:Y:S04]  /*0880*/  LDG.E.U16.CONSTANT R24, desc[UR6][R2.64] ;  /* 0x0000000602187981 */ /* 0x000ea8000c1e9500 */
[----:B------:R-:W3:Y:S04]  /*0890*/  LDG.E.U16.CONSTANT R26, desc[UR6][R4.64] ;  /* 0x00000006041a7981 */ /* 0x000ee8000c1e9500 */
[----:B------:R-:W4:Y:S04]  /*08a0*/  LDG.E.U16.CONSTANT R27, desc[UR6][R4.64+0x2] ;  /* 0x00000206041b7981 */ /* 0x000f28000c1e9500 */
[----:B------:R-:W5:Y:S04]  /*08b0*/  LDG.E.U16.CONSTANT R22, desc[UR6][R2.64+0x2] ;  /* 0x0000020602167981 */ /* 0x000f68000c1e9500 */
        /* <DEDUP_REMOVED lines=11> */
[----:B------:R-:W5:Y:S01]  /*0970*/  LDG.E.U16.CONSTANT R23, desc[UR6][R2.64+0xe] ;  /* 0x00000e0602177981 */ /* 0x000f62000c1e9500 */
[----:B------:R-:W-:Y:S01]  /*0980*/  IADD3 R8, PT, PT, R8, 0x8, RZ ;  /* 0x0000000808087810 */ /* 0x000fe20007ffe0ff */
[----:B--2---:R-:W-:-:S02]  /*0990*/  HADD2.F32 R24, -RZ, R24.H0_H0 ;  /* 0x20000018ff187230 */ /* 0x004fc40000004100 */
[----:B---3--:R-:W-:Y:S02]  /*09a0*/  HADD2.F32 R26, -RZ, R26.H0_H0 ;  /* 0x2000001aff1a7230 */ /* 0x008fe40000004100 */
[----:B----4-:R-:W-:-:S03]  /*09b0*/  HADD2.F32 R28, -RZ, R27.H0_H0 ;  /* 0x2000001bff1c7230 */ /* 0x010fc60000004100 */
[----:B------:R-:W-:Y:S01]  /*09c0*/  FFMA R24, R24, R26, R9 ;  /* 0x0000001a18187223 */ /* 0x000fe20000000009 */
[----:B-----5:R-:W-:Y:S02]  /*09d0*/  HADD2.F32 R27, -RZ, R22.H0_H0 ;  /* 0x20000016ff1b7230 */ /* 0x020fe40000004100 */
[----:B------:R-:W-:-:S03]  /*09e0*/  HADD2.F32 R19, -RZ, R19.H0_H0 ;  /* 0x20000013ff137230 */ /* 0x000fc60000004100 */
[----:B------:R-:W-:Y:S01]  /*09f0*/  FFMA R24, R27, R28, R24 ;  /* 0x0000001c1b187223 */ /* 0x000fe20000000018 */
[----:B------:R-:W-:Y:S02]  /*0a00*/  HADD2.F32 R9, -RZ, R20.H0_H0 ;  /* 0x20000014ff097230 */ /* 0x000fe40000004100 */
        /* <DEDUP_REMOVED lines=14> */
[----:B------:R-:W-:-:S05]  /*0af0*/  HADD2.F32 R2, -RZ, R23.H0_H0 ;  /* 0x20000017ff027230 */ /* 0x000fca0000004100 */
[----:B------:R-:W-:-:S07]  /*0b00*/  FFMA R9, R2, R21, R9 ;  /* 0x0000001502097223 */ /* 0x000fce0000000009 */
.L_x_28:
[----:B------:R-:W-:Y:S05]  /*0b10*/  BSYNC.RECONVERGENT B1 ;  /* 0x0000000000017941 */ /* 0x000fea0003800200 */
.L_x_27:
        /* <DEDUP_REMOVED lines=20> */
[----:B------:R-:W5:Y:S01]  /*0c60*/  LDG.E.U16.CONSTANT R18, desc[UR6][R2.64+0x6] ;  /* 0x0000060602127981 */ /* 0x000f62000c1e9500 */
[----:B------:R-:W-:Y:S01]  /*0c70*/  IADD3 R8, PT, PT, R8, 0x4, RZ ;  /* 0x0000000408087810 */ /* 0x000fe20007ffe0ff */
[----:B---3--:R-:W-:-:S02]  /*0c80*/  HADD2.F32 R13, -RZ, R12.H0_H0 ;  /* 0x2000000cff0d7230 */ /* 0x008fc40000004100 */
[----:B--2---:R-:W-:Y:S02]  /*0c90*/  HADD2.F32 R12, -RZ, R11.H0_H0 ;  /* 0x2000000bff0c7230 */ /* 0x004fe40000004100 */
        /* <DEDUP_REMOVED lines=8> */
[----:B------:R-:W-:-:S05]  /*0d20*/  HADD2.F32 R18, -RZ, R18.H0_H0 ;  /* 0x20000012ff127230 */ /* 0x000fca0000004100 */
[----:B------:R-:W-:-:S07]  /*0d30*/  FFMA R9, R18, R19, R11 ;  /* 0x0000001312097223 */ /* 0x000fce000000000b */
.L_x_30:
[----:B------:R-:W-:Y:S05]  /*0d40*/  BSYNC.RECONVERGENT B1 ;  /* 0x0000000000017941 */ /* 0x000fea0003800200 */
.L_x_29:
[----:B------:R-:W-:Y:S05]  /*0d50*/  @!P1 BRA `(.L_x_23) ;  /* 0x0000000000689947 */ /* 0x000fea0003800000 */
[----:B------:R-:W0:Y:S01]  /*0d60*/  LDC.64 R2, c[0x0][0x388] ;  /* 0x0000e200ff027b82 */ /* 0x000e220000000a00 */
[----:B------:R-:W1:Y:S01]  /*0d70*/  LDCU.64 UR4, c[0x0][0x380] ;  /* 0x00007000ff0477ac */ /* 0x000e620008000a00 */
[----:B------:R-:W-:Y:S02]  /*0d80*/  IADD3 R7, P0, PT, R7, R8, RZ ;  /* 0x0000000807077210 */ /* 0x000fe40007f1e0ff */
[----:B------:R-:W-:Y:S02]  /*0d90*/  IADD3 R6, PT, PT, -R6, RZ, RZ ;  /* 0x000000ff06067210 */ /* 0x000fe40007ffe1ff */
[----:B------:R-:W-:Y:S02]  /*0da0*/  IADD3.X R4, PT, PT, RZ, R10, RZ, P0, !PT ;  /* 0x0000000aff047210 */ /* 0x000fe400007fe4ff */
[----:B-1----:R-:W-:-:S04]  /*0db0*/  LEA R10, P0, R7, UR4, 0x1 ;  /* 0x00000004070a7c11 */ /* 0x002fc8000f8008ff */
[----:B------:R-:W-:Y:S01]  /*0dc0*/  LEA.HI.X R11, R7, UR5, R4, 0x1, P0 ;  /* 0x00000005070b7c11 */ /* 0x000fe200080f0c04 */
[----:B0-----:R-:W-:-:S03]  /*0dd0*/  IMAD.WIDE.U32 R2, R8, 0x2, R2 ;  /* 0x0000000208027825 */ /* 0x001fc600078e0002 */
[----:B------:R-:W-:Y:S02]  /*0de0*/  MOV R12, R2 ;  /* 0x00000002000c7202 */ /* 0x000fe40000000f00 */
[----:B------:R-:W-:-:S07]  /*0df0*/  MOV R13, R3 ;  /* 0x00000003000d7202 */ /* 0x000fce0000000f00 */
.L_x_31:
[----:B------:R-:W-:Y:S02]  /*0e00*/  MOV R2, R10 ;  /* 0x0000000a00027202 */ /* 0x000fe40000000f00 */
[----:B------:R-:W-:Y:S02]  /*0e10*/  MOV R4, R12 ;  /* 0x0000000c00047202 */ /* 0x000fe40000000f00 */
[----:B------:R-:W-:Y:S02]  /*0e20*/  MOV R3, R11 ;  /* 0x0000000b00037202 */ /* 0x000fe40000000f00 */
[----:B------:R-:W-:-:S03]  /*0e30*/  MOV R5, R13 ;  /* 0x0000000d00057202 */ /* 0x000fc60000000f00 */
[----:B------:R-:W2:Y:S04]  /*0e40*/  LDG.E.U16.CONSTANT R2, desc[UR6][R2.64] ;  /* 0x0000000602027981 */ /* 0x000ea8000c1e9500 */
[----:B------:R-:W3:Y:S01]  /*0e50*/  LDG.E.U16.CONSTANT R4, desc[UR6][R4.64] ;  /* 0x0000000604047981 */ /* 0x000ee2000c1e9500 */
[----:B------:R-:W-:Y:S02]  /*0e60*/  IADD3 R6, PT, PT, R6, 0x1, RZ ;  /* 0x0000000106067810 */ /* 0x000fe40007ffe0ff */
[----:B------:R-:W-:Y:S02]  /*0e70*/  IADD3 R12, P1, PT, R12, 0x2, RZ ;  /* 0x000000020c0c7810 */ /* 0x000fe40007f3e0ff */
[----:B------:R-:W-:Y:S02]  /*0e80*/  ISETP.NE.AND P0, PT, R6, RZ, PT ;  /* 0x000000ff0600720c */ /* 0x000fe40003f05270 */
[----:B------:R-:W-:-:S02]  /*0e90*/  IADD3 R10, P2, PT, R10, 0x2, RZ ;  /* 0x000000020a0a7810 */ /* 0x000fc40007f5e0ff */
[----:B------:R-:W-:Y:S02]  /*0ea0*/  IADD3.X R13, PT, PT, RZ, R13, RZ, P1, !PT ;  /* 0x0000000dff0d7210 */ /* 0x000fe40000ffe4ff */
[----:B------:R-:W-:Y:S01]  /*0eb0*/  IADD3.X R11, PT, PT, RZ, R11, RZ, P2, !PT ;  /* 0x0000000bff0b7210 */ /* 0x000fe200017fe4ff */
[----:B--2---:R-:W-:Y:S02]  /*0ec0*/  HADD2.F32 R8, -RZ, R2.H0_H0 ;  /* 0x20000002ff087230 */ /* 0x004fe40000004100 */
[----:B---3--:R-:W-:-:S05]  /*0ed0*/  HADD2.F32 R7, -RZ, R4.H0_H0 ;  /* 0x20000004ff077230 */ /* 0x008fca0000004100 */
[----:B------:R-:W-:Y:S01]  /*0ee0*/  FFMA R9, R8, R7, R9 ;  /* 0x0000000708097223 */ /* 0x000fe20000000009 */
[----:B------:R-:W-:Y:S06]  /*0ef0*/  @P0 BRA `(.L_x_31) ;  /* 0xfffffffc00c00947 */ /* 0x000fec000383ffff */
.L_x_23:
[----:B------:R-:W-:Y:S05]  /*0f00*/  BSYNC.RECONVERGENT B0 ;  /* 0x0000000000007941 */ /* 0x000fea0003800200 */
.L_x_22:
[----:B------:R-:W0:Y:S02]  /*0f10*/  LDCU UR4, c[0x0][0x3a4] ;  /* 0x00007480ff0477ac */ /* 0x000e240008000800 */
[----:B0-----:R-:W-:-:S13]  /*0f20*/  FSETP.NEU.AND P0, PT, RZ, UR4, PT ;  /* 0x00000004ff007c0b */ /* 0x001fda000bf0d000 */
[----:B------:R-:W-:Y:S05]  /*0f30*/  @P0 BRA `(.L_x_32) ;  /* 0x00000000001c0947 */ /* 0x000fea0003800000 */
[----:B------:R-:W0:Y:S01]  /*0f40*/  LDC.64 R2, c[0x0][0x390] ;  /* 0x0000e400ff027b82 */ /* 0x000e220000000a00 */
[----:B------:R-:W1:Y:S02]  /*0f50*/  LDCU UR4, c[0x0][0x3a0] ;  /* 0x00007400ff0477ac */ /* 0x000e640008000800 */
[----:B-1----:R-:W-:-:S05]  /*0f60*/  FMUL R9, R9, UR4 ;  /* 0x0000000409097c20 */ /* 0x002fca0008400000 */
[----:B------:R-:W-:Y:S01]  /*0f70*/  F2FP.F16.F32.PACK_AB R9, RZ, R9 ;  /* 0x00000009ff09723e */ /* 0x000fe200000000ff */
[----:B0-----:R-:W-:-:S05]  /*0f80*/  IMAD.WIDE R2, R0, 0x2, R2 ;  /* 0x0000000200027825 */ /* 0x001fca00078e0202 */
[----:B------:R-:W-:Y:S01]  /*0f90*/  STG.E.U16 desc[UR6][R2.64], R9 ;  /* 0x0000000902007986 */ /* 0x000fe2000c101506 */
[----:B------:R-:W-:Y:S05]  /*0fa0*/  EXIT ;  /* 0x000000000000794d */ /* 0x000fea0003800000 */
.L_x_32:
[----:B------:R-:W0:Y:S01]  /*0fb0*/  LDC.64 R2, c[0x0][0x390] ;  /* 0x0000e400ff027b82 */ /* 0x000e220000000a00 */
[----:B------:R-:W1:Y:S01]  /*0fc0*/  LDCU UR5, c[0x0][0x3a0] ;  /* 0x00007400ff0577ac */ /* 0x000e620008000800 */
[----:B0-----:R-:W-:-:S05]  /*0fd0*/  IMAD.WIDE R2, R0, 0x2, R2 ;  /* 0x0000000200027825 */ /* 0x001fca00078e0202 */
[----:B------:R-:W2:Y:S02]  /*0fe0*/  LDG.E.U16 R0, desc[UR6][R2.64] ;  /* 0x0000000602007981 */ /* 0x000ea4000c1e1500 */
[----:B--2---:R-:W-:-:S05]  /*0ff0*/  HADD2.F32 R0, -RZ, R0.H0_H0 ;  /* 0x20000000ff007230 */ /* 0x004fca0000004100 */
[----:B------:R-:W-:-:S04]  /*1000*/  FMUL R0, R0, UR4 ;  /* 0x0000000400007c20 */ /* 0x000fc80008400000 */
[----:B-1----:R-:W-:-:S05]  /*1010*/  FFMA R0, R9, UR5, R0 ;  /* 0x0000000509007c23 */ /* 0x002fca0008000000 */
[----:B------:R-:W-:-:S05]  /*1020*/  F2FP.F16.F32.PACK_AB R0, RZ, R0 ;  /* 0x00000000ff00723e */ /* 0x000fca00000000ff */
[----:B------:R-:W-:Y:S01]  /*1030*/  STG.E.U16 desc[UR6][R2.64], R0 ;  /* 0x0000000002007986 */ /* 0x000fe2000c101506 */
[----:B------:R-:W-:Y:S05]  /*1040*/  EXIT ;  /* 0x000000000000794d */ /* 0x000fea0003800000 */
.L_x_33:
        /* <DEDUP_REMOVED lines=11> */
.L_x_91:


//--------------------- .text._ZN3lux4cuda4gemv15gemv_f16_kernelEPK6__halfS4_PS2_iiff --------------------------
	.section	.text._ZN3lux4cuda4gemv15gemv_f16_kernelEPK6__halfS4_PS2_iiff,"ax",@progbits
	.align	128
        .global         _ZN3lux4cuda4gemv15gemv_f16_kernelEPK6__halfS4_PS2_iiff
        .type           _ZN3lux4cuda4gemv15gemv_f16_kernelEPK6__halfS4_PS2_iiff,@function
        .size           _ZN3lux4cuda4gemv15gemv_f16_kernelEPK6__halfS4_PS2_iiff,(.L_x_92 - _ZN3lux4cuda4gemv15gemv_f16_kernelEPK6__halfS4_PS2_iiff)
        .other          _ZN3lux4cuda4gemv15gemv_f16_kernelEPK6__halfS4_PS2_iiff,@"STO_CUDA_ENTRY STV_DEFAULT"
_ZN3lux4cuda4gemv15gemv_f16_kernelEPK6__halfS4_PS2_iiff:
.text._ZN3lux4cuda4gemv15gemv_f16_kernelEPK6__halfS4_PS2_iiff:
        /* <DEDUP_REMOVED lines=9> */
[----:B------:R-:W-:Y:S01]  /*0090*/  HFMA2 R13, -RZ, RZ, 0, 0 ;  /* 0x00000000ff0d7431 */ /* 0x000fe200000001ff */
[----:B------:R-:W-:-:S05]  /*00a0*/  MOV R10, RZ ;  /* 0x000000ff000a7202 */ /* 0x000fca0000000f00 */
[----:B------:R-:W2:Y:S01]  /*00b0*/  LDC.64 R2, c[0x0][0x380] ;  /* 0x0000e000ff027b82 */ /* 0x000ea20000000a00 */
[----:B0-----:R-:W-:Y:S01]  /*00c0*/  ISETP.GE.AND P0, PT, R11, 0x2, PT ;  /* 0x000000020b00780c */ /* 0x001fe20003f06270 */
[----:B------:R-:W-:-:S04]  /*00d0*/  IMAD R5, R0, R11, RZ ;  /* 0x0000000b00057224 */ /* 0x000fc800078e02ff */
[----:B--2---:R-:W-:-:S04]  /*00e0*/  IMAD.WIDE R2, R5, 0x2, R2 ;  /* 0x0000000205027825 */ /* 0x004fc800078e0202 */
[----:B------:R-:W-:-:S04]  /*00f0*/  IMAD.WIDE R4, R5, 0x2, RZ ;  /* 0x0000000205047825 */ /* 0x000fc800078e02ff */
[----:B-1----:R-:W-:Y:S05]  /*0100*/  @!P0 BRA `(.L_x_34) ;  /* 0x0000000800948947 */ /* 0x002fea0003800000 */
[----:B------:R-:W-:Y:S02]  /*0110*/  SHF.R.U32.HI R12, RZ, 0x1, R11 ;  /* 0x00000001ff0c7819 */ /* 0x000fe4000001160b */
[----:B------:R-:W-:Y:S02]  /*0120*/  MOV R10, RZ ;  /* 0x000000ff000a7202 */ /* 0x000fe40000000f00 */
[C---:B------:R-:W-:Y:S02]  /*0130*/  IADD3 R6, PT, PT, R12.reuse, -0x1, RZ ;  /* 0xffffffff0c067810 */ /* 0x040fe40007ffe0ff */
[----:B------:R-:W-:Y:S02]  /*0140*/  LOP3.LUT R23, R12, 0x7, RZ, 0xc0, !PT ;  /* 0x000000070c177812 */ /* 0x000fe400078ec0ff */
[----:B------:R-:W-:Y:S02]  /*0150*/  ISETP.GE.U32.AND P1, PT, R6, 0x7, PT ;  /* 0x000000070600780c */ /* 0x000fe40003f26070 */
[----:B------:R-:W-:-:S02]  /*0160*/  ISETP.NE.AND P0, PT, R23, RZ, PT ;  /* 0x000000ff1700720c */ /* 0x000fc40003f05270 */
[----:B------:R-:W-:-:S09]  /*0170*/  MOV R13, RZ ;  /* 0x000000ff000d7202 */ /* 0x000fd20000000f00 */
[----:B------:R-:W-:Y:S05]  /*0180*/  @!P1 BRA `(.L_x_35) ;  /* 0x0000000400449947 */ /* 0x000fea0003800000 */
[----:B------:R-:W0:Y:S01]  /*0190*/  LDCU.64 UR4, c[0x0][0x388] ;  /* 0x00007100ff0477ac */ /* 0x000e220008000a00 */
[----:B------:R-:W-:Y:S01]  /*01a0*/  LOP3.LUT R13, R12, 0x3ffffff8, RZ, 0xc0, !PT ;  /* 0x3ffffff80c0d7812 */ /* 0x000fe200078ec0ff */
[----:B------:R-:W-:Y:S01]  /*01b0*/  HFMA2 R10, -RZ, RZ, 0, 0 ;  /* 0x00000000ff0a7431 */ /* 0x000fe200000001ff */
[----:B------:R-:W-:Y:S02]  /*01c0*/  IADD3 R6, P1, PT, R2, 0x10, RZ ;  /* 0x0000001002067810 */ /* 0x000fe40007f3e0ff */
[----:B------:R-:W-:Y:S02]  /*01d0*/  IADD3 R24, PT, PT, -R13, RZ, RZ ;  /* 0x000000ff0d187210 */ /* 0x000fe40007ffe1ff */
[----:B------:R-:W-:Y:S01]  /*01e0*/  IADD3.X R7, PT, PT, RZ, R3, RZ, P1, !PT ;  /* 0x00000003ff077210 */ /* 0x000fe20000ffe4ff */
[----:B0-----:R-:W-:-:S04]  /*01f0*/  UIADD3 UR4, UP0, UPT, UR4, 0x10, URZ ;  /* 0x0000001004047890 */ /* 0x001fc8000ff1e0ff */
[----:B------:R-:W-:Y:S02]  /*0200*/  UIADD3.X UR5, UPT, UPT, URZ, UR5, URZ, UP0, !UPT ;  /* 0x00000005ff057290 */ /* 0x000fe400087fe4ff */
[----:B------:R-:W-:-:S04]  /*0210*/  MOV R8, UR4 ;  /* 0x0000000400087c02 */ /* 0x000fc80008000f00 */
[----:B------:R-:W-:-:S07]  /*0220*/  MOV R9, UR5 ;  /* 0x0000000500097c02 */ /* 0x000fce0008000f00 */
.L_x_36:
[----:B------:R-:W2:Y:S04]  /*0230*/  LDG.E.CONSTANT R20, desc[UR6][R6.64+-0x10] ;  /* 0xfffff00606147981 */ /* 0x000ea8000c1e9900 */
[----:B------:R-:W3:Y:S04]  /*0240*/  LDG.E.CONSTANT R21, desc[UR6][R8.64+-0x10] ;  /* 0xfffff00608157981 */ /* 0x000ee8000c1e9900 */
[----:B------:R-:W4:Y:S04]  /*0250*/  LDG.E.CONSTANT R18, desc[UR6][R6.64+-0xc] ;  /* 0xfffff40606127981 */ /* 0x000f28000c1e9900 */
[----:B------:R-:W5:Y:S04]  /*0260*/  LDG.E.CONSTANT R19, desc[UR6][R8.64+-0xc] ;  /* 0xfffff40608137981 */ /* 0x000f68000c1e9900 */
[----:B------:R-:W5:Y:S04]  /*0270*/  LDG.E.CONSTANT R16, desc[UR6][R6.64+-0x8] ;  /* 0xfffff80606107981 */ /* 0x000f68000c1e9900 */
[----:B------:R-:W5:Y:S04]  /*0280*/  LDG.E.CONSTANT R17, desc[UR6][R8.64+-0x8] ;  /* 0xfffff80608117981 */ /* 0x000f68000c1e9900 */
[----:B------:R-:W5:Y:S04]  /*0290*/  LDG.E.CONSTANT R14, desc[UR6][R6.64+-0x4] ;  /* 0xfffffc06060e7981 */ /* 0x000f68000c1e9900 */
[----:B------:R-:W5:Y:S01]  /*02a0*/  LDG.E.CONSTANT R15, desc[UR6][R8.64+-0x4] ;  /* 0xfffffc06080f7981 */ /* 0x000f62000c1e9900 */
[----:B--2---:R-:W-:-:S02]  /*02b0*/  HADD2.F32 R25, -RZ, R20.H0_H0 ;  /* 0x20000014ff197230 */ /* 0x004fc40000004100 */
[--C-:B---3--:R-:W-:Y:S02]  /*02c0*/  HADD2.F32 R22, -RZ, R21.reuse.H0_H0 ;  /* 0x20000015ff167230 */ /* 0x108fe40000004100 */
[----:B------:R-:W-:-:S03]  /*02d0*/  HADD2.F32 R21, -RZ, R21.H1_H1 ;  /* 0x30000015ff157230 */ /* 0x000fc60000004100 */
[----:B------:R-:W-:Y:S01]  /*02e0*/  FFMA R22, R25, R22, R10 ;  /* 0x0000001619167223 */ /* 0x000fe2000000000a */
[----:B------:R-:W-:Y:S01]  /*02f0*/  HADD2.F32 R25, -RZ, R20.H1_H1 ;  /* 0x30000014ff197230 */ /* 0x000fe20000004100 */
[----:B------:R-:W2:Y:S04]  /*0300*/  LDG.E.CONSTANT R10, desc[UR6][R6.64] ;  /* 0x00000006060a7981 */ /* 0x000ea8000c1e9900 */
[----:B------:R-:W3:Y:S01]  /*0310*/  LDG.E.CONSTANT R20, desc[UR6][R8.64] ;  /* 0x0000000608147981 */ /* 0x000ee2000c1e9900 */
[----:B------:R-:W-:Y:S01]  /*0320*/  FFMA R21, R25, R21, R22 ;  /* 0x0000001519157223 */ /* 0x000fe20000000016 */
[----:B----4-:R-:W-:Y:S02]  /*0330*/  HADD2.F32 R22, -RZ, R18.H0_H0 ;  /* 0x20000012ff167230 */ /* 0x010fe40000004100 */
[----:B-----5:R-:W-:-:S02]  /*0340*/  HADD2.F32 R25, -RZ, R19.H0_H0 ;  /* 0x20000013ff197230 */ /* 0x020fc40000004100 */
[----:B------:R-:W-:Y:S02]  /*0350*/  HADD2.F32 R18, -RZ, R18.H1_H1 ;  /* 0x30000012ff127230 */ /* 0x000fe40000004100 */
[----:B------:R-:W-:Y:S02]  /*0360*/  HADD2.F32 R19, -RZ, R19.H1_H1 ;  /* 0x30000013ff137230 */ /* 0x000fe40000004100 */
[----:B------:R-:W-:Y:S01]  /*0370*/  FFMA R21, R22, R25, R21 ;  /* 0x0000001916157223 */ /* 0x000fe20000000015 */
[--C-:B------:R-:W-:Y:S02]  /*0380*/  HADD2.F32 R22, -RZ, R16.reuse.H0_H0 ;  /* 0x20000010ff167230 */ /* 0x100fe40000004100 */
[----:B------:R-:W-:Y:S02]  /*0390*/  HADD2.F32 R25, -RZ, R17.H0_H0 ;  /* 0x20000011ff197230 */ /* 0x000fe40000004100 */
[----:B------:R-:W-:Y:S02]  /*03a0*/  FFMA R21, R18, R19, R21 ;  /* 0x0000001312157223 */ /* 0x000fe40000000015 */
[----:B------:R-:W4:Y:S04]  /*03b0*/  LDG.E.CONSTANT R18, desc[UR6][R6.64+0x4] ;  /* 0x0000040606127981 */ /* 0x000f28000c1e9900 */
[----:B------:R-:W5:Y:S01]  /*03c0*/  LDG.E.CONSTANT R19, desc[UR6][R8.64+0x4] ;  /* 0x0000040608137981 */ /* 0x000f62000c1e9900 */
[----:B------:R-:W-:Y:S01]  /*03d0*/  FFMA R21, R22, R25, R21 ;  /* 0x0000001916157223 */ /* 0x000fe20000000015 */
[----:B------:R-:W-:-:S02]  /*03e0*/  HADD2.F32 R22, -RZ, R16.H1_H1 ;  /* 0x30000010ff167230 */ /* 0x000fc40000004100 */
[----:B------:R-:W-:Y:S01]  /*03f0*/  HADD2.F32 R25, -RZ, R17.H1_H1 ;  /* 0x30000011ff197230 */ /* 0x000fe20000004100 */
[----:B------:R-:W5:Y:S04]  /*0400*/  LDG.E.CONSTANT R16, desc[UR6][R8.64+0x8] ;  /* 0x0000080608107981 */ /* 0x000f68000c1e9900 */
[----:B------:R-:W5:Y:S01]  /*0410*/  LDG.E.CONSTANT R17, desc[UR6][R6.64+0x8] ;  /* 0x0000080606117981 */ /* 0x000f62000c1e9900 */
[----:B------:R-:W-:Y:S01]  /*0420*/  FFMA R21, R22, R25, R21 ;  /* 0x0000001916157223 */ /* 0x000fe20000000015 */
[----:B------:R-:W-:Y:S02]  /*0430*/  HADD2.F32 R22, -RZ, R14.H0_H0 ;  /* 0x2000000eff167230 */ /* 0x000fe40000004100 */
[----:B------:R-:W-:-:S05]  /*0440*/  HADD2.F32 R25, -RZ, R15.H0_H0 ;  /* 0x2000000fff197230 */ /* 0x000fca0000004100 */
[----:B------:R-:W-:Y:S02]  /*0450*/  FFMA R25, R22, R25, R21 ;  /* 0x0000001916197223 */ /* 0x000fe40000000015 */
[----:B------:R0:W5:Y:S04]  /*0460*/  LDG.E.CONSTANT R22, desc[UR6][R6.64+0xc] ;  /* 0x00000c0606167981 */ /* 0x000168000c1e9900 */
[----:B------:R1:W5:Y:S01]  /*0470*/  LDG.E.CONSTANT R21, desc[UR6][R8.64+0xc] ;  /* 0x00000c0608157981 */ /* 0x000362000c1e9900 */
[----:B------:R-:W-:Y:S02]  /*0480*/  HADD2.F32 R14, -RZ, R14.H1_H1 ;  /* 0x3000000eff0e7230 */ /* 0x000fe40000004100 */
[----:B------:R-:W-:-:S05]  /*0490*/  HADD2.F32 R15, -RZ, R15.H1_H1 ;  /* 0x3000000fff0f7230 */ /* 0x000fca0000004100 */
[----:B------:R-:W-:Y:S01]  /*04a0*/  FFMA R14, R14, R15, R25 ;  /* 0x0000000f0e0e7223 */ /* 0x000fe20000000019 */
[----:B------:R-:W-:-:S04]  /*04b0*/  IADD3 R24, PT, PT, R24, 0x8, RZ ;  /* 0x0000000818187810 */ /* 0x000fc80007ffe0ff */
[----:B------:R-:W-:Y:S02]  /*04c0*/  ISETP.NE.AND P1, PT, R24, RZ, PT ;  /* 0x000000ff1800720c */ /* 0x000fe40003f25270 */
[----:B0-----:R-:W-:Y:S02]  /*04d0*/  IADD3 R6, P2, PT, R6, 0x20, RZ ;  /* 0x0000002006067810 */ /* 0x001fe40007f5e0ff */
[----:B-1----:R-:W-:Y:S02]  /*04e0*/  IADD3 R8, P3, PT, R8, 0x20, RZ ;  /* 0x0000002008087810 */ /* 0x002fe40007f7e0ff */
[----:B------:R-:W-:Y:S02]  /*04f0*/  IADD3.X R7, PT, PT, RZ, R7, RZ, P2, !PT ;  /* 0x00000007ff077210 */ /* 0x000fe400017fe4ff */
[----:B------:R-:W-:Y:S01]  /*0500*/  IADD3.X R9, PT, PT, RZ, R9, RZ, P3, !PT ;  /* 0x00000009ff097210 */ /* 0x000fe20001ffe4ff */
[----:B--2---:R-:W-:Y:S02]  /*0510*/  HADD2.F32 R15, -RZ, R10.H0_H0 ;  /* 0x2000000aff0f7230 */ /* 0x004fe40000004100 */
[----:B---3--:R-:W-:-:S02]  /*0520*/  HADD2.F32 R25, -RZ, R20.H0_H0 ;  /* 0x20000014ff197230 */ /* 0x008fc40000004100 */
[----:B------:R-:W-:-:S03]  /*0530*/  HADD2.F32 R20, -RZ, R20.H1_H1 ;  /* 0x30000014ff147230 */ /* 0x000fc60000004100 */
[----:B------:R-:W-:Y:S01]  /*0540*/  FFMA R14, R15, R25, R14 ;  /* 0x000000190f0e7223 */ /* 0x000fe2000000000e */
[----:B------:R-:W-:-:S05]  /*0550*/  HADD2.F32 R15, -RZ, R10.H1_H1 ;  /* 0x3000000aff0f7230 */ /* 0x000fca0000004100 */
[----:B------:R-:W-:Y:S01]  /*0560*/  FFMA R14, R15, R20, R14 ;  /* 0x000000140f0e7223 */ /* 0x000fe2000000000e */
[--C-:B----4-:R-:W-:Y:S02]  /*0570*/  HADD2.F32 R15, -RZ, R18.reuse.H0_H0 ;  /* 0x20000012ff0f7230 */ /* 0x110fe40000004100 */
[--C-:B-----5:R-:W-:Y:S02]  /*0580*/  HADD2.F32 R10, -RZ, R19.reuse.H0_H0 ;  /* 0x20000013ff0a7230 */ /* 0x120fe40000004100 */
[----:B------:R-:W-:Y:S02]  /*0590*/  HADD2.F32 R25, -RZ, R18.H1_H1 ;  /* 0x30000012ff197230 */ /* 0x000fe40000004100 */
[----:B------:R-:W-:Y:S02]  /*05a0*/  HADD2.F32 R19, -RZ, R19.H1_H1 ;  /* 0x30000013ff137230 */ /* 0x000fe40000004100 */
[----:B------:R-:W-:Y:S01]  /*05b0*/  FFMA R10, R15, R10, R14 ;  /* 0x0000000a0f0a7223 */ /* 0x000fe2000000000e */
[----:B------:R-:W-:-:S02]  /*05c0*/  HADD2.F32 R14, -RZ, R16.H0_H0 ;  /* 0x20000010ff0e7230 */ /* 0x000fc40000004100 */
[--C-:B------:R-:W-:Y:S02]  /*05d0*/  HADD2.F32 R15, -RZ, R17.reuse.H0_H0 ;  /* 0x20000011ff0f7230 */ /* 0x100fe40000004100 */
[----:B------:R-:W-:Y:S01]  /*05e0*/  FFMA R10, R25, R19, R10 ;  /* 0x00000013190a7223 */ /* 0x000fe2000000000a */
[----:B------:R-:W-:Y:S02]  /*05f0*/  HADD2.F32 R17, -RZ, R17.H1_H1 ;  /* 0x30000011ff117230 */ /* 0x000fe40000004100 */
[----:B------:R-:W-:Y:S02]  /*0600*/  HADD2.F32 R16, -RZ, R16.H1_H1 ;  /* 0x30000010ff107230 */ /* 0x000fe40000004100 */
[----:B------:R-:W-:-:S04]  /*0610*/  FFMA R10, R15, R14, R10 ;  /* 0x0000000e0f0a7223 */ /* 0x000fc8000000000a */
[----:B------:R-:W-:Y:S01]  /*0620*/  FFMA R10, R17, R16, R10 ;  /* 0x00000010110a7223 */ /* 0x000fe2000000000a */
[--C-:B------:R-:W-:Y:S02]  /*0630*/  HADD2.F32 R15, -RZ, R22.reuse.H0_H0 ;  /* 0x20000016ff0f7230 */ /* 0x100fe40000004100 */
[--C-:B------:R-:W-:Y:S02]  /*0640*/  HADD2.F32 R14, -RZ, R21.reuse.H0_H0 ;  /* 0x20000015ff0e7230 */ /* 0x100fe40000004100 */
[----:B------:R-:W-:Y:S02]  /*0650*/  HADD2.F32 R17, -RZ, R22.H1_H1 ;  /* 0x30000016ff117230 */ /* 0x000fe40000004100 */
[----:B------:R-:W-:Y:S02]  /*0660*/  HADD2.F32 R21, -RZ, R21.H1_H1 ;  /* 0x30000015ff157230 */ /* 0x000fe40000004100 */
[----:B------:R-:W-:-:S04]  /*0670*/  FFMA R10, R15, R14, R10 ;  /* 0x0000000e0f0a7223 */ /* 0x000fc8000000000a */
[----:B------:R-:W-:Y:S01]  /*0680*/  FFMA R10, R17, R21, R10 ;  /* 0x00000015110a7223 */ /* 0x000fe2000000000a */
[----:B------:R-:W-:Y:S06]  /*0690*/  @P1 BRA `(.L_x_36) ;  /* 0xfffffff800e41947 */ /* 0x000fec000383ffff */
.L_x_35:
[----:B------:R-:W-:Y:S05]  /*06a0*/  @!P0 BRA `(.L_x_37) ;  /* 0x0000000400288947 */ /* 0x000fea0003800000 */
[----:B------:R-:W-:Y:S02]  /*06b0*/  ISETP.GE.U32.AND P0, PT, R23, 0x4, PT ;  /* 0x000000041700780c */ /* 0x000fe40003f06070 */
[----:B------:R-:W-:-:S11]  /*06c0*/  LOP3.LUT P1, R12, R12, 0x3, RZ, 0xc0, !PT ;  /* 0x000000030c0c7812 */ /* 0x000fd6000782c0ff */
[----:B------:R-:W-:Y:S05]  /*06d0*/  @!P0 BRA `(.L_x_38) ;  /* 0x0000000000908947 */ /* 0x000fea0003800000 */
[----:B------:R-:W0:Y:S01]  /*06e0*/  LDC.64 R6, c[0x0][0x388] ;  /* 0x0000e200ff067b82 */ /* 0x000e220000000a00 */
[----:B------:R-:W-:-:S05]  /*06f0*/  IMAD.WIDE.U32 R8, R13, 0x4, R2 ;  /* 0x000000040d087825 */ /* 0x000fca00078e0002 */
[----:B------:R-:W2:Y:S04]  /*0700*/  LDG.E.CONSTANT R19, desc[UR6][R8.64] ;  /* 0x0000000608137981 */ /* 0x000ea8000c1e9900 */
[----:B------:R-:W3:Y:S04]  /*0710*/  LDG.E.CONSTANT R23, desc[UR6][R8.64+0x4] ;  /* 0x0000040608177981 */ /* 0x000ee8000c1e9900 */
[----:B------:R-:W4:Y:S04]  /*0720*/  LDG.E.CONSTANT R14, desc[UR6][R8.64+0x8] ;  /* 0x00000806080e7981 */ /* 0x000f28000c1e9900 */
[----:B------:R-:W5:Y:S01]  /*0730*/  LDG.E.CONSTANT R17, desc[UR6][R8.64+0xc] ;  /* 0x00000c0608117981 */ /* 0x000f62000c1e9900 */
[----:B0-----:R-:W-:-:S05]  /*0740*/  IMAD.WIDE.U32 R6, R13, 0x4, R6 ;  /* 0x000000040d067825 */ /* 0x001fca00078e0006 */
[----:B------:R-:W4:Y:S04]  /*0750*/  LDG.E.CONSTANT R20, desc[UR6][R6.64] ;  /* 0x0000000606147981 */ /* 0x000f28000c1e9900 */
[----:B------:R-:W5:Y:S04]  /*0760*/  LDG.E.CONSTANT R16, desc[UR6][R6.64+0x4] ;  /* 0x0000040606107981 */ /* 0x000f68000c1e9900 */
[----:B------:R-:W5:Y:S04]  /*0770*/  LDG.E.CONSTANT R15, desc[UR6][R6.64+0x8] ;  /* 0x00000806060f7981 */ /* 0x000f68000c1e9900 */
[----:B------:R0:W5:Y:S01]  /*0780*/  LDG.E.CONSTANT R18, desc[UR6][R6.64+0xc] ;  /* 0x00000c0606127981 */ /* 0x000162000c1e9900 */
[----:B------:R-:W-:Y:S01]  /*0790*/  IADD3 R13, PT, PT, R13, 0x4, RZ ;  /* 0x000000040d0d7810 */ /* 0x000fe20007ffe0ff */
[----:B--2---:R-:W-:-:S02]  /*07a0*/  HADD2.F32 R21, -RZ, R19.H0_H0 ;  /* 0x20000013ff157230 */ /* 0x004fc40000004100 */
[----:B------:R-:W-:Y:S02]  /*07b0*/  HADD2.F32 R24, -RZ, R19.H1_H1 ;  /* 0x30000013ff187230 */ /* 0x000fe40000004100 */
[--C-:B---3--:R-:W-:Y:S02]  /*07c0*/  HADD2.F32 R19, -RZ, R23.reuse.H0_H0 ;  /* 0x20000017ff137230 */ /* 0x108fe40000004100 */
[----:B------:R-:W-:Y:S02]  /*07d0*/  HADD2.F32 R23, -RZ, R23.H1_H1 ;  /* 0x30000017ff177230 */ /* 0x000fe40000004100 */
[--C-:B----4-:R-:W-:Y:S02]  /*07e0*/  HADD2.F32 R22, -RZ, R20.reuse.H0_H0 ;  /* 0x20000014ff167230 */ /* 0x110fe40000004100 */
[----:B------:R-:W-:-:S03]  /*07f0*/  HADD2.F32 R20, -RZ, R20.H1_H1 ;  /* 0x30000014ff147230 */ /* 0x000fc60000004100 */
[----:B------:R-:W-:Y:S01]  /*0800*/  FFMA R21, R21, R22, R10 ;  /* 0x0000001615157223 */ /* 0x000fe2000000000a */
[----:B-----5:R-:W-:-:S03]  /*0810*/  HADD2.F32 R10, -RZ, R16.H0_H0 ;  /* 0x20000010ff0a7230 */ /* 0x020fc60000004100 */
[----:B------:R-:W-:Y:S01]  /*0820*/  FFMA R20, R24, R20, R21 ;  /* 0x0000001418147223 */ /* 0x000fe20000000015 */
[----:B------:R-:W-:-:S03]  /*0830*/  HADD2.F32 R16, -RZ, R16.H1_H1 ;  /* 0x30000010ff107230 */ /* 0x000fc60000004100 */
[----:B------:R-:W-:Y:S01]  /*0840*/  FFMA R10, R19, R10, R20 ;  /* 0x0000000a130a7223 */ /* 0x000fe20000000014 */
[--C-:B0-----:R-:W-:Y:S02]  /*0850*/  HADD2.F32 R7, -RZ, R14.reuse.H0_H0 ;  /* 0x2000000eff077230 */ /* 0x101fe40000004100 */
[--C-:B------:R-:W-:Y:S02]  /*0860*/  HADD2.F32 R6, -RZ, R15.reuse.H0_H0 ;  /* 0x2000000fff067230 */ /* 0x100fe40000004100 */
[----:B------:R-:W-:Y:S01]  /*0870*/  FFMA R10, R23, R16, R10 ;  /* 0x00000010170a7223 */ /* 0x000fe2000000000a */
        /* <DEDUP_REMOVED lines=9> */
[----:B------:R-:W-:-:S07]  /*0910*/  FFMA R10, R17, R10, R6 ;  /* 0x0000000a110a7223 */ /* 0x000fce0000000006 */
.L_x_38:
[----:B------:R-:W-:Y:S05]  /*0920*/  @!P1 BRA `(.L_x_37) ;  /* 0x0000000000889947 */ /* 0x000fea0003800000 */
[----:B------:R-:W-:Y:S02]  /*0930*/  ISETP.NE.AND P0, PT, R12, 0x1, PT ;  /* 0x000000010c00780c */ /* 0x000fe40003f05270 */
[----:B------:R-:W-:-:S11]  /*0940*/  LOP3.LUT P1, RZ, R11, 0x2, RZ, 0xc0, !PT ;  /* 0x000000020bff7812 */ /* 0x000fd6000782c0ff */
[----:B------:R-:W0:Y:S01]  /*0950*/  @P0 LDC.64 R6, c[0x0][0x388] ;  /* 0x0000e200ff060b82 */ /* 0x000e220000000a00 */
[----:B------:R-:W-:-:S07]  /*0960*/  @P0 IMAD.WIDE.U32 R8, R13, 0x4, R2 ;  /* 0x000000040d080825 */ /* 0x000fce00078e0002 */
[----:B------:R-:W1:Y:S01]  /*0970*/  @P1 LDC.64 R16, c[0x0][0x388] ;  /* 0x0000e200ff101b82 */ /* 0x000e620000000a00 */
[C---:B0-----:R-:W-:Y:S02]  /*0980*/  @P0 IMAD.WIDE.U32 R14, R13.reuse, 0x4, R6 ;  /* 0x000000040d0e0825 */ /* 0x041fe400078e0006 */
[----:B------:R-:W2:Y:S04]  /*0990*/  @P0 LDG.E.CONSTANT R7, desc[UR6][R8.64] ;  /* 0x0000000608070981 */ /* 0x000ea8000c1e9900 */
[----:B------:R-:W3:Y:S01]  /*09a0*/  @P0 LDG.E.CONSTANT R12, desc[UR6][R14.64] ;  /* 0x000000060e0c0981 */ /* 0x000ee2000c1e9900 */
[----:B------:R-:W-:-:S03]  /*09b0*/  @P0 IADD3 R13, PT, PT, R13, 0x2, RZ ;  /* 0x000000020d0d0810 */ /* 0x000fc60007ffe0ff */
[----:B------:R-:W4:Y:S02]  /*09c0*/  @P0 LDG.E.CONSTANT R6, desc[UR6][R8.64+0x4] ;  /* 0x0000040608060981 */ /* 0x000f24000c1e9900 */
[C---:B-1----:R-:W-:Y:S02]  /*09d0*/  @P1 IMAD.WIDE.U32 R18, R13.reuse, 0x4, R16 ;  /* 0x000000040d121825 */ /* 0x042fe400078e0010 */
[----:B------:R-:W5:Y:S02]  /*09e0*/  @P0 LDG.E.CONSTANT R22, desc[UR6][R14.64+0x4] ;  /* 0x000004060e160981 */ /* 0x000f64000c1e9900 */
[C---:B------:R-:W-:Y:S02]  /*09f0*/  @P1 IMAD.WIDE.U32 R16, R13.reuse, 0x4, R2 ;  /* 0x000000040d101825 */ /* 0x040fe400078e0002 */
[----:B------:R-:W5:Y:S04]  /*0a00*/  @P1 LDG.E.CONSTANT R18, desc[UR6][R18.64] ;  /* 0x0000000612121981 */ /* 0x000f68000c1e9900 */
[----:B------:R-:W5:Y:S01]  /*0a10*/  @P1 LDG.E.CONSTANT R16, desc[UR6][R16.64] ;  /* 0x0000000610101981 */ /* 0x000f62000c1e9900 */
[----:B------:R-:W-:Y:S01]  /*0a20*/  @P1 IADD3 R13, PT, PT, R13, 0x1, RZ ;  /* 0x000000010d0d1810 */ /* 0x000fe20007ffe0ff */
[----:B--2---:R-:W-:-:S02]  /*0a30*/  @P0 HADD2.F32 R21, -RZ, R7.H0_H0 ;  /* 0x20000007ff150230 */ /* 0x004fc40000004100 */
[----:B------:R-:W-:Y:S02]  /*0a40*/  @P0 HADD2.F32 R7, -RZ, R7.H1_H1 ;  /* 0x30000007ff070230 */ /* 0x000fe40000004100 */
[--C-:B---3--:R-:W-:Y:S02]  /*0a50*/  @P0 HADD2.F32 R20, -RZ, R12.reuse.H0_H0 ;  /* 0x2000000cff140230 */ /* 0x108fe40000004100 */
[----:B------:R-:W-:Y:S02]  /*0a60*/  @P0 HADD2.F32 R12, -RZ, R12.H1_H1 ;  /* 0x3000000cff0c0230 */ /* 0x000fe40000004100 */
[--C-:B----4-:R-:W-:Y:S02]  /*0a70*/  @P0 HADD2.F32 R8, -RZ, R6.reuse.H0_H0 ;  /* 0x20000006ff080230 */ /* 0x110fe40000004100 */
[----:B------:R-:W-:Y:S01]  /*0a80*/  @P0 FFMA R20, R21, R20, R10 ;  /* 0x0000001415140223 */ /* 0x000fe2000000000a */
[----:B------:R-:W-:Y:S02]  /*0a90*/  @P0 HADD2.F32 R6, -RZ, R6.H1_H1 ;  /* 0x30000006ff060230 */ /* 0x000fe40000004100 */
[----:B-----5:R-:W-:-:S02]  /*0aa0*/  @P0 HADD2.F32 R9, -RZ, R22.H0_H0 ;  /* 0x20000016ff090230 */ /* 0x020fc40000004100 */
[----:B------:R-:W-:Y:S01]  /*0ab0*/  @P0 FFMA R7, R7, R12, R20 ;  /* 0x0000000c07070223 */ /* 0x000fe20000000014 */
[----:B------:R-:W-:-:S03]  /*0ac0*/  @P0 HADD2.F32 R22, -RZ, R22.H1_H1 ;  /* 0x30000016ff160230 */ /* 0x000fc60000004100 */
[----:B------:R-:W-:Y:S01]  /*0ad0*/  @P0 FFMA R7, R8, R9, R7 ;  /* 0x0000000908070223 */ /* 0x000fe20000000007 */
[----:B------:R-:W-:Y:S02]  /*0ae0*/  @P1 HADD2.F32 R8, -RZ, R18.H0_H0 ;  /* 0x20000012ff081230 */ /* 0x000fe40000004100 */
[----:B------:R-:W-:Y:S02]  /*0af0*/  @P1 HADD2.F32 R9, -RZ, R16.H0_H0 ;  /* 0x20000010ff091230 */ /* 0x000fe40000004100 */
[----:B------:R-:W-:Y:S01]  /*0b00*/  @P0 FFMA R10, R6, R22, R7 ;  /* 0x00000016060a0223 */ /* 0x000fe20000000007 */
[----:B------:R-:W-:Y:S02]  /*0b10*/  @P1 HADD2.F32 R18, -RZ, R18.H1_H1 ;  /* 0x30000012ff121230 */ /* 0x000fe40000004100 */
[----:B------:R-:W-:Y:S02]  /*0b20*/  @P1 HADD2.F32 R7, -RZ, R16.H1_H1 ;  /* 0x30000010ff071230 */ /* 0x000fe40000004100 */
[----:B------:R-:W-:-:S04]  /*0b30*/  @P1 FFMA R8, R9, R8, R10 ;  /* 0x0000000809081223 */ /* 0x000fc8000000000a */
[----:B------:R-:W-:-:S07]  /*0b40*/  @P1 FFMA R10, R7, R18, R8 ;  /* 0x00000012070a1223 */ /* 0x000fce0000000008 */
.L_x_37:
[----:B------:R-:W-:-:S07]  /*0b50*/  SHF.L.U32 R13, R13, 0x1, RZ ;  /* 0x000000010d0d7819 */ /* 0x000fce00000006ff */
.L_x_34:
[----:B------:R-:W-:-:S13]  /*0b60*/  ISETP.GE.AND P0, PT, R13, R11, PT ;  /* 0x0000000b0d00720c */ /* 0x000fda0003f06270 */
[----:B------:R-:W-:Y:S05]  /*0b70*/  @P0 BRA `(.L_x_39) ;  /* 0x0000000c00440947 */ /* 0x000fea0003800000 */
[CC--:B------:R-:W-:Y:S02]  /*0b80*/  IADD3 R12, PT, PT, -R13.reuse, R11.reuse, RZ ;  /* 0x0000000b0d0c7210 */ /* 0x0c0fe40007ffe1ff */
[----:B------:R-:W-:Y:S02]  /*0b90*/  IADD3 R11, PT, PT, R13, -R11, RZ ;  /* 0x8000000b0d0b7210 */ /* 0x000fe40007ffe0ff */
[----:B------:R-:W-:Y:S02]  /*0ba0*/  LOP3.LUT R23, R12, 0xf, RZ, 0xc0, !PT ;  /* 0x0000000f0c177812 */ /* 0x000fe400078ec0ff */
[----:B------:R-:W-:Y:S02]  /*0bb0*/  ISETP.GT.U32.AND P1, PT, R11, -0x10, PT ;  /* 0xfffffff00b00780c */ /* 0x000fe40003f24070 */
[----:B------:R-:W-:-:S11]  /*0bc0*/  ISETP.NE.AND P0, PT, R23, RZ, PT ;  /* 0x000000ff1700720c */ /* 0x000fd60003f05270 */
[----:B------:R-:W-:Y:S05]  /*0bd0*/  @P1 BRA `(.L_x_40) ;  /* 0x00000004008c1947 */ /* 0x000fea0003800000 */
[----:B------:R-:W0:Y:S01]  /*0be0*/  LDC.64 R8, c[0x0][0x388] ;  /* 0x0000e200ff087b82 */ /* 0x000e220000000a00 */
[----:B------:R-:W1:Y:S01]  /*0bf0*/  LDCU.64 UR4, c[0x0][0x380] ;  /* 0x00007000ff0477ac */ /* 0x000e620008000a00 */
[----:B------:R-:W-:Y:S01]  /*0c00*/  IMAD.WIDE.U32 R6, R13, 0x2, R4 ;  /* 0x000000020d067825 */ /* 0x000fe200078e0004 */
[----:B------:R-:W-:-:S04]  /*0c10*/  LOP3.LUT R11, R12, 0xfffffff0, RZ, 0xc0, !PT ;  /* 0xfffffff00c0b7812 */ /* 0x000fc800078ec0ff */
[----:B------:R-:W-:Y:S02]  /*0c20*/  IADD3 R11, PT, PT, -R11, RZ, RZ ;  /* 0x000000ff0b0b7210 */ /* 0x000fe40007ffe1ff */
[----:B-1----:R-:W-:-:S04]  /*0c30*/  IADD3 R6, P1, PT, R6, UR4, RZ ;  /* 0x0000000406067c10 */ /* 0x002fc8000ff3e0ff */
[----:B------:R-:W-:Y:S01]  /*0c40*/  IADD3 R6, P2, PT, R6, 0x10, RZ ;  /* 0x0000001006067810 */ /* 0x000fe20007f5e0ff */
[----:B0-----:R-:W-:-:S03]  /*0c50*/  IMAD.WIDE.U32 R8, R13, 0x2, R8 ;  /* 0x000000020d087825 */ /* 0x001fc600078e0008 */
[----:B------:R-:W-:Y:S02]  /*0c60*/  IADD3.X R7, PT, PT, RZ, UR5, R7, P2, P1 ;  /* 0x00000005ff077c10 */ /* 0x000fe400097e2407 */
[----:B------:R-:W-:-:S04]  /*0c70*/  IADD3 R8, P3, PT, R8, 0x10, RZ ;  /* 0x0000001008087810 */ /* 0x000fc80007f7e0ff */
[----:B------:R-:W-:-:S09]  /*0c80*/  IADD3.X R9, PT, PT, RZ, R9, RZ, P3, !PT ;  /* 0x00000009ff097210 */ /* 0x000fd20001ffe4ff */
.L_x_41:
        /* <DEDUP_REMOVED lines=8> */
[----:B--2---:R-:W-:-:S03]  /*0d10*/  HADD2.F32 R21, -RZ, R14.H0_H0 ;  /* 0x2000000eff157230 */ /* 0x004fc60000004100 */
[----:B------:R-:W2:Y:S01]  /*0d20*/  LDG.E.U16.CONSTANT R14, desc[UR6][R8.64+-0x8] ;  /* 0xfffff806080e7981 */ /* 0x000ea2000c1e9500 */
[----:B---3--:R-:W-:-:S03]  /*0d30*/  HADD2.F32 R20, -RZ, R15.H0_H0 ;  /* 0x2000000fff147230 */ /* 0x008fc60000004100 */
[----:B------:R-:W3:Y:S01]  /*0d40*/  LDG.E.U16.CONSTANT R15, desc[UR6][R6.64+-0x8] ;  /* 0xfffff806060f7981 */ /* 0x000ee2000c1e9500 */
[----:B----4-:R-:W-:Y:S02]  /*0d50*/  HADD2.F32 R25, -RZ, R22.H0_H0 ;  /* 0x20000016ff197230 */ /* 0x010fe40000004100 */
[----:B------:R-:W-:Y:S01]  /*0d60*/  FFMA R20, R21, R20, R10 ;  /* 0x0000001415147223 */ /* 0x000fe2000000000a */
[----:B------:R-:W4:Y:S01]  /*0d70*/  LDG.E.U16.CONSTANT R22, desc[UR6][R6.64+-0x4] ;  /* 0xfffffc0606167981 */ /* 0x000f22000c1e9500 */
[----:B-----5:R-:W-:-:S03]  /*0d80*/  HADD2.F32 R24, -RZ, R24.H0_H0 ;  /* 0x20000018ff187230 */ /* 0x020fc60000004100 */
[----:B------:R-:W5:Y:S02]  /*0d90*/  LDG.E.U16.CONSTANT R21, desc[UR6][R8.64+-0x6] ;  /* 0xfffffa0608157981 */ /* 0x000f64000c1e9500 */
[----:B------:R-:W-:Y:S01]  /*0da0*/  FFMA R25, R25, R24, R20 ;  /* 0x0000001819197223 */ /* 0x000fe20000000014 */
[----:B------:R-:W-:Y:S01]  /*0db0*/  HADD2.F32 R18, -RZ, R18.H0_H0 ;  /* 0x20000012ff127230 */ /* 0x000fe20000004100 */
[----:B------:R-:W4:Y:S01]  /*0dc0*/  LDG.E.U16.CONSTANT R20, desc[UR6][R6.64+-0x6] ;  /* 0xfffffa0606147981 */ /* 0x000f22000c1e9500 */
[----:B------:R-:W-:-:S03]  /*0dd0*/  HADD2.F32 R19, -RZ, R19.H0_H0 ;  /* 0x20000013ff137230 */ /* 0x000fc60000004100 */
[----:B------:R-:W4:Y:S02]  /*0de0*/  LDG.E.U16.CONSTANT R24, desc[UR6][R8.64+-0x4] ;  /* 0xfffffc0608187981 */ /* 0x000f24000c1e9500 */
[----:B------:R-:W-:Y:S02]  /*0df0*/  FFMA R18, R18, R19, R25 ;  /* 0x0000001312127223 */ /* 0x000fe40000000019 */
[----:B------:R-:W4:Y:S01]  /*0e00*/  LDG.E.U16.CONSTANT R19, desc[UR6][R6.64+-0x2] ;  /* 0xfffffe0606137981 */ /* 0x000f22000c1e9500 */
[----:B------:R-:W-:-:S03]  /*0e10*/  HADD2.F32 R27, -RZ, R16.H0_H0 ;  /* 0x20000010ff1b7230 */ /* 0x000fc60000004100 */
[----:B------:R-:W4:Y:S01]  /*0e20*/  LDG.E.U16.CONSTANT R25, desc[UR6][R8.64+-0x2] ;  /* 0xfffffe0608197981 */ /* 0x000f22000c1e9500 */
[----:B------:R-:W-:-:S03]  /*0e30*/  HADD2.F32 R17, -RZ, R17.H0_H0 ;  /* 0x20000011ff117230 */ /* 0x000fc60000004100 */
[----:B------:R-:W4:Y:S04]  /*0e40*/  LDG.E.U16.CONSTANT R16, desc[UR6][R6.64] ;  /* 0x0000000606107981 */ /* 0x000f28000c1e9500 */
[----:B------:R-:W4:Y:S01]  /*0e50*/  LDG.E.U16.CONSTANT R10, desc[UR6][R8.64] ;  /* 0x00000006080a7981 */ /* 0x000f22000c1e9500 */
[----:B------:R-:W-:-:S03]  /*0e60*/  FFMA R27, R27, R17, R18 ;  /* 0x000000111b1b7223 */ /* 0x000fc60000000012 */
[----:B------:R-:W4:Y:S04]  /*0e70*/  LDG.E.U16.CONSTANT R17, desc[UR6][R6.64+0x2] ;  /* 0x0000020606117981 */ /* 0x000f28000c1e9500 */
[----:B------:R-:W4:Y:S01]  /*0e80*/  LDG.E.U16.CONSTANT R18, desc[UR6][R8.64+0x2] ;  /* 0x0000020608127981 */ /* 0x000f22000c1e9500 */
[----:B--2---:R-:W-:Y:S02]  /*0e90*/  HADD2.F32 R14, -RZ, R14.H0_H0 ;  /* 0x2000000eff0e7230 */ /* 0x004fe40000004100 */
[----:B---3--:R-:W-:-:S05]  /*0ea0*/  HADD2.F32 R26, -RZ, R15.H0_H0 ;  /* 0x2000000fff1a7230 */ /* 0x008fca0000004100 */
[----:B------:R-:W-:Y:S01]  /*0eb0*/  FFMA R14, R26, R14, R27 ;  /* 0x0000000e1a0e7223 */ /* 0x000fe2000000001b */
[----:B-----5:R-:W-:Y:S02]  /*0ec0*/  HADD2.F32 R21, -RZ, R21.H0_H0 ;  /* 0x20000015ff157230 */ /* 0x020fe40000004100 */
[----:B----4-:R-:W-:Y:S02]  /*0ed0*/  HADD2.F32 R15, -RZ, R20.H0_H0 ;  /* 0x20000014ff0f7230 */ /* 0x010fe40000004100 */
[----:B------:R-:W-:Y:S01]  /*0ee0*/  HADD2.F32 R22, -RZ, R22.H0_H0 ;  /* 0x20000016ff167230 */ /* 0x000fe20000004100 */
[----:B------:R-:W2:Y:S01]  /*0ef0*/  LDG.E.U16.CONSTANT R20, desc[UR6][R8.64+0x6] ;  /* 0x0000060608147981 */ /* 0x000ea2000c1e9500 */
[----:B------:R-:W-:Y:S02]  /*0f00*/  HADD2.F32 R24, -RZ, R24.H0_H0 ;  /* 0x20000018ff187230 */ /* 0x000fe40000004100 */
[----:B------:R-:W-:Y:S02]  /*0f10*/  FFMA R21, R15, R21, R14 ;  /* 0x000000150f157223 */ /* 0x000fe4000000000e */
[----:B------:R-:W3:Y:S02]  /*0f20*/  LDG.E.U16.CONSTANT R14, desc[UR6][R6.64+0x4] ;  /* 0x00000406060e7981 */ /* 0x000ee4000c1e9500 */
[----:B------:R-:W-:Y:S01]  /*0f30*/  FFMA R21, R22, R24, R21 ;  /* 0x0000001816157223 */ /* 0x000fe20000000015 */
[----:B------:R-:W-:Y:S01]  /*0f40*/  HADD2.F32 R22, -RZ, R19.H0_H0 ;  /* 0x20000013ff167230 */ /* 0x000fe20000004100 */
[----:B------:R-:W4:Y:S01]  /*0f50*/  LDG.E.U16.CONSTANT R15, desc[UR6][R8.64+0x4] ;  /* 0x00000406080f7981 */ /* 0x000f22000c1e9500 */
[----:B------:R-:W-:-:S03]  /*0f60*/  HADD2.F32 R25, -RZ, R25.H0_H0 ;  /* 0x20000019ff197230 */ /* 0x000fc60000004100 */
[----:B------:R-:W5:Y:S01]  /*0f70*/  LDG.E.U16.CONSTANT R19, desc[UR6][R6.64+0x6] ;  /* 0x0000060606137981 */ /* 0x000f62000c1e9500 */
[----:B------:R-:W-:Y:S02]  /*0f80*/  HADD2.F32 R24, -RZ, R16.H0_H0 ;  /* 0x20000010ff187230 */ /* 0x000fe40000004100 */
[----:B------:R-:W-:Y:S01]  /*0f90*/  FFMA R21, R22, R25, R21 ;  /* 0x0000001916157223 */ /* 0x000fe20000000015 */
[----:B------:R-:W5:Y:S01]  /*0fa0*/  LDG.E.U16.CONSTANT R16, desc[UR6][R8.64+0x8] ;  /* 0x0000080608107981 */ /* 0x000f62000c1e9500 */
[----:B------:R-:W-:-:S03]  /*0fb0*/  HADD2.F32 R26, -RZ, R10.H0_H0 ;  /* 0x2000000aff1a7230 */ /* 0x000fc60000004100 */
        /* <DEDUP_REMOVED lines=10> */
[----:B------:R1:W5:Y:S01]  /*1060*/  LDG.E.U16.CONSTANT R18, desc[UR6][R8.64+0xe] ;  /* 0x00000e0608127981 */ /* 0x000362000c1e9500 */
[----:B------:R-:W-:-:S04]  /*1070*/  IADD3 R11, PT, PT, R11, 0x10, RZ ;  /* 0x000000100b0b7810 */ /* 0x000fc80007ffe0ff */
[----:B------:R-:W-:Y:S02]  /*1080*/  ISETP.NE.AND P1, PT, R11, RZ, PT ;  /* 0x000000ff0b00720c */ /* 0x000fe40003f25270 */
[----:B0-----:R-:W-:Y:S02]  /*1090*/  IADD3 R6, P2, PT, R6, 0x20, RZ ;  /* 0x0000002006067810 */ /* 0x001fe40007f5e0ff */
[----:B-1----:R-:W-:Y:S02]  /*10a0*/  IADD3 R8, P3, PT, R8, 0x20, RZ ;  /* 0x0000002008087810 */ /* 0x002fe40007f7e0ff */
[----:B------:R-:W-:Y:S02]  /*10b0*/  IADD3.X R7, PT, PT, RZ, R7, RZ, P2, !PT ;  /* 0x00000007ff077210 */ /* 0x000fe400017fe4ff */
[----:B------:R-:W-:Y:S02]  /*10c0*/  IADD3.X R9, PT, PT, RZ, R9, RZ, P3, !PT ;  /* 0x00000009ff097210 */ /* 0x000fe40001ffe4ff */
[----:B------:R-:W-:Y:S01]  /*10d0*/  IADD3 R13, PT, PT, R13, 0x10, RZ ;  /* 0x000000100d0d7810 */ /* 0x000fe20007ffe0ff */
[----:B--2---:R-:W-:-:S02]  /*10e0*/  HADD2.F32 R20, -RZ, R20.H0_H0 ;  /* 0x20000014ff147230 */ /* 0x004fc40000004100 */
[----:B---3--:R-:W-:Y:S02]  /*10f0*/  HADD2.F32 R27, -RZ, R14.H0_H0 ;  /* 0x2000000eff1b7230 */ /* 0x008fe40000004100 */
[----:B----4-:R-:W-:Y:S02]  /*1100*/  HADD2.F32 R15, -RZ, R15.H0_H0 ;  /* 0x2000000fff0f7230 */ /* 0x010fe40000004100 */
[----:B-----5:R-:W-:-:S03]  /*1110*/  HADD2.F32 R14, -RZ, R19.H0_H0 ;  /* 0x20000013ff0e7230 */ /* 0x020fc60000004100 */
[----:B------:R-:W-:Y:S01]  /*1120*/  FFMA R15, R27, R15, R26 ;  /* 0x0000000f1b0f7223 */ /* 0x000fe2000000001a */
        /* <DEDUP_REMOVED lines=12> */
[----:B------:R-:W-:Y:S01]  /*11f0*/  FFMA R10, R17, R18, R14 ;  /* 0x00000012110a7223 */ /* 0x000fe2000000000e */
[----:B------:R-:W-:Y:S06]  /*1200*/  @P1 BRA `(.L_x_41) ;  /* 0xfffffff800a01947 */ /* 0x000fec000383ffff */
.L_x_40:
[----:B------:R-:W-:Y:S05]  /*1210*/  @!P0 BRA `(.L_x_39) ;  /* 0x00000004009c8947 */ /* 0x000fea0003800000 */
[----:B------:R-:W-:Y:S02]  /*1220*/  ISETP.GE.U32.AND P0, PT, R23, 0x8, PT ;  /* 0x000000081700780c */ /* 0x000fe40003f06070 */
[----:B------:R-:W-:-:S04]  /*1230*/  LOP3.LUT R28, R12, 0x7, RZ, 0xc0, !PT ;  /* 0x000000070c1c7812 */ /* 0x000fc800078ec0ff */
[----:B------:R-:W-:-:S07]  /*1240*/  ISETP.NE.AND P1, PT, R28, RZ, PT ;  /* 0x000000ff1c00720c */ /* 0x000fce0003f25270 */
[----:B------:R-:W-:Y:S06]  /*1250*/  @!P0 BRA `(.L_x_42) ;  /* 0x0000000000b08947 */ /* 0x000fec0003800000 */
[----:B------:R-:W0:Y:S01]  /*1260*/  LDC.64 R6, c[0x0][0x388] ;  /* 0x0000e200ff067b82 */ /* 0x000e220000000a00 */
[----:B------:R-:W-:-:S05]  /*1270*/  IMAD.WIDE.U32 R8, R13, 0x2, R2 ;  /* 0x000000020d087825 */ /* 0x000fca00078e0002 */
[----:B------:R-:W2:Y:S04]  /*1280*/  LDG.E.U16.CONSTANT R29, desc[UR6][R8.64] ;  /* 0x00000006081d7981 */ /* 0x000ea8000c1e9500 */
[----:B------:R-:W3:Y:S04]  /*1290*/  LDG.E.U16.CONSTANT R20, desc[UR6][R8.64+0x2] ;  /* 0x0000020608147981 */ /* 0x000ee8000c1e9500 */
[----:B------:R-:W4:Y:S04]  /*12a0*/  LDG.E.U16.CONSTANT R22, desc[UR6][R8.64+0x4] ;  /* 0x0000040608167981 */ /* 0x000f28000c1e9500 */
[----:B------:R-:W5:Y:S04]  /*12b0*/  LDG.E.U16.CONSTANT R18, desc[UR6][R8.64+0x6] ;  /* 0x0000060608127981 */ /* 0x000f68000c1e9500 */
[----:B------:R-:W4:Y:S01]  /*12c0*/  LDG.E.U16.CONSTANT R16, desc[UR6][R8.64+0x8] ;  /* 0x0000080608107981 */ /* 0x000f22000c1e9500 */
[----:B0-----:R-:W-:-:S03]  /*12d0*/  IMAD.WIDE.U32 R6, R13, 0x2, R6 ;  /* 0x000000020d067825 */ /* 0x001fc600078e0006 */
[----:B------:R-:W4:Y:S04]  /*12e0*/  LDG.E.U16.CONSTANT R14, desc[UR6][R8.64+0xa] ;  /* 0x00000a06080e7981 */ /* 0x000f28000c1e9500 */
        /* <DEDUP_REMOVED lines=9> */
[----:B------:R-:W4:Y:S01]  /*1380*/  LDG.E.U16.CONSTANT R27, desc[UR6][R6.64+0xe] ;  /* 0x00000e06061b7981 */ /* 0x000f22000c1e9500 */
[----:B------:R-:W-:Y:S01]  /*1390*/  IADD3 R13, PT, PT, R13, 0x8, RZ ;  /* 0x000000080d0d7810 */ /* 0x000fe20007ffe0ff */
[----:B--2---:R-:W-:-:S02]  /*13a0*/  HADD2.F32 R29, -RZ, R29.H0_H0 ;  /* 0x2000001dff1d7230 */ /* 0x004fc40000004100 */
[----:B---3--:R-:W-:Y:S02]  /*13b0*/  HADD2.F32 R20, -RZ, R20.H0_H0 ;  /* 0x20000014ff147230 */ /* 0x008fe40000004100 */
[----:B-----5:R-:W-:Y:S02]  /*13c0*/  HADD2.F32 R18, -RZ, R18.H0_H0 ;  /* 0x20000012ff127230 */ /* 0x020fe40000004100 */
[----:B----4-:R-:W-:Y:S02]  /*13d0*/  HADD2.F32 R23, -RZ, R23.H0_H0 ;  /* 0x20000017ff177230 */ /* 0x010fe40000004100 */
[----:B------:R-:W-:-:S03]  /*13e0*/  HADD2.F32 R21, -RZ, R21.H0_H0 ;  /* 0x20000015ff157230 */ /* 0x000fc60000004100 */
[----:B------:R-:W-:Y:S01]  /*13f0*/  FFMA R23, R29, R23, R10 ;  /* 0x000000171d177223 */ /* 0x000fe2000000000a */
[----:B------:R-:W-:Y:S02]  /*1400*/  HADD2.F32 R29, -RZ, R22.H0_H0 ;  /* 0x20000016ff1d7230 */ /* 0x000fe40000004100 */
[----:B------:R-:W-:Y:S02]  /*1410*/  HADD2.F32 R19, -RZ, R19.H0_H0 ;  /* 0x20000013ff137230 */ /* 0x000fe40000004100 */
[----:B------:R-:W-:Y:S01]  /*1420*/  FFMA R20, R20, R21, R23 ;  /* 0x0000001514147223 */ /* 0x000fe20000000017 */
[----:B------:R-:W-:-:S03]  /*1430*/  HADD2.F32 R17, -RZ, R17.H0_H0 ;  /* 0x20000011ff117230 */ /* 0x000fc60000004100 */
[----:B------:R-:W-:Y:S01]  /*1440*/  FFMA R19, R29, R19, R20 ;  /* 0x000000131d137223 */ /* 0x000fe20000000014 */
[----:B------:R-:W-:Y:S02]  /*1450*/  HADD2.F32 R16, -RZ, R16.H0_H0 ;  /* 0x20000010ff107230 */ /* 0x000fe40000004100 */
[----:B------:R-:W-:Y:S02]  /*1460*/  HADD2.F32 R15, -RZ, R15.H0_H0 ;  /* 0x2000000fff0f7230 */ /* 0x000fe40000004100 */
[----:B------:R-:W-:Y:S01]  /*1470*/  FFMA R17, R18, R17, R19 ;  /* 0x0000001112117223 */ /* 0x000fe20000000013 */
[----:B------:R-:W-:Y:S02]  /*1480*/  HADD2.F32 R14, -RZ, R14.H0_H0 ;  /* 0x2000000eff0e7230 */ /* 0x000fe40000004100 */
[----:B------:R-:W-:Y:S02]  /*1490*/  HADD2.F32 R26, -RZ, R26.H0_H0 ;  /* 0x2000001aff1a7230 */ /* 0x000fe40000004100 */
[----:B------:R-:W-:Y:S01]  /*14a0*/  FFMA R15, R16, R15, R17 ;  /* 0x0000000f100f7223 */ /* 0x000fe20000000011 */
[----:B------:R-:W-:-:S03]  /*14b0*/  HADD2.F32 R11, -RZ, R11.H0_H0 ;  /* 0x2000000bff0b7230 */ /* 0x000fc60000004100 */
[----:B------:R-:W-:Y:S01]  /*14c0*/  FFMA R14, R14, R26, R15 ;  /* 0x0000001a0e0e7223 */ /* 0x000fe2000000000f */
[----:B------:R-:W-:Y:S02]  /*14d0*/  HADD2.F32 R25, -RZ, R25.H0_H0 ;  /* 0x20000019ff197230 */ /* 0x000fe40000004100 */
[----:B------:R-:W-:-:S03]  /*14e0*/  HADD2.F32 R24, -RZ, R24.H0_H0 ;  /* 0x20000018ff187230 */ /* 0x000fc60000004100 */
[----:B------:R-:W-:Y:S01]  /*14f0*/  FFMA R11, R11, R25, R14 ;  /* 0x000000190b0b7223 */ /* 0x000fe2000000000e */
[----:B------:R-:W-:-:S05]  /*1500*/  HADD2.F32 R27, -RZ, R27.H0_H0 ;  /* 0x2000001bff1b7230 */ /* 0x000fca0000004100 */
[----:B------:R-:W-:-:S07]  /*1510*/  FFMA R10, R24, R27, R11 ;  /* 0x0000001b180a7223 */ /* 0x000fce000000000b */
.L_x_42:
        /* <DEDUP_REMOVED lines=10> */
[----:B------:R-:W5:Y:S01]  /*15c0*/  LDG.E.U16.CONSTANT R18, desc[UR6][R2.64+0x6] ;  /* 0x0000060602127981 */ /* 0x000f62000c1e9500 */
[----:B0-----:R-:W-:-:S05]  /*15d0*/  IMAD.WIDE.U32 R6, R13, 0x2, R6 ;  /* 0x000000020d067825 */ /* 0x001fca00078e0006 */
[----:B------:R-:W5:Y:S04]  /*15e0*/  LDG.E.U16.CONSTANT R11, desc[UR6][R6.64] ;  /* 0x00000006060b7981 */ /* 0x000f68000c1e9500 */
[----:B------:R-:W5:Y:S04]  /*15f0*/  LDG.E.U16.CONSTANT R15, desc[UR6][R6.64+0x2] ;  /* 0x00000206060f7981 */ /* 0x000f68000c1e9500 */
[----:B------:R-:W5:Y:S04]  /*1600*/  LDG.E.U16.CONSTANT R17, desc[UR6][R6.64+0x4] ;  /* 0x0000040606117981 */ /* 0x000f68000c1e9500 */
[----:B------:R-:W5:Y:S01]  /*1610*/  LDG.E.U16.CONSTANT R19, desc[UR6][R6.64+0x6] ;  /* 0x0000060606137981 */ /* 0x000f62000c1e9500 */
[----:B------:R-:W-:Y:S01]  /*1620*/  IADD3 R13, PT, PT, R13, 0x4, RZ ;  /* 0x000000040d0d7810 */ /* 0x000fe20007ffe0ff */
[----:B--2---:R-:W-:-:S02]  /*1630*/  HADD2.F32 R9, -RZ, R8.H0_H0 ;  /* 0x20000008ff097230 */ /* 0x004fc40000004100 */
[----:B---3--:R-:W-:Y:S02]  /*1640*/  HADD2.F32 R14, -RZ, R14.H0_H0 ;  /* 0x2000000eff0e7230 */ /* 0x008fe40000004100 */
[----:B----4-:R-:W-:Y:S02]  /*1650*/  HADD2.F32 R16, -RZ, R16.H0_H0 ;  /* 0x20000010ff107230 */ /* 0x010fe40000004100 */
[----:B-----5:R-:W-:Y:S02]  /*1660*/  HADD2.F32 R11, -RZ, R11.H0_H0 ;  /* 0x2000000bff0b7230 */ /* 0x020fe40000004100 */
[----:B------:R-:W-:-:S03]  /*1670*/  HADD2.F32 R15, -RZ, R15.H0_H0 ;  /* 0x2000000fff0f7230 */ /* 0x000fc60000004100 */
[----:B------:R-:W-:Y:S01]  /*1680*/  FFMA R9, R9, R11, R10 ;  /* 0x0000000b09097223 */ /* 0x000fe2000000000a */
[----:B------:R-:W-:-:S03]  /*1690*/  HADD2.F32 R17, -RZ, R17.H0_H0 ;  /* 0x20000011ff117230 */ /* 0x000fc60000004100 */
[----:B------:R-:W-:Y:S01]  /*16a0*/  FFMA R9, R14, R15, R9 ;  /* 0x0000000f0e097223 */ /* 0x000fe20000000009 */
[----:B------:R-:W-:Y:S02]  /*16b0*/  HADD2.F32 R18, -RZ, R18.H0_H0 ;  /* 0x20000012ff127230 */ /* 0x000fe40000004100 */
[----:B------:R-:W-:Y:S02]  /*16c0*/  HADD2.F32 R19, -RZ, R19.H0_H0 ;  /* 0x20000013ff137230 */ /* 0x000fe40000004100 */
[----:B------:R-:W-:-:S04]  /*16d0*/  FFMA R9, R16, R17, R9 ;  /* 0x0000001110097223 */ /* 0x000fc80000000009 */
[----:B------:R-:W-:-:S07]  /*16e0*/  FFMA R10, R18, R19, R9 ;  /* 0x00000013120a7223 */ /* 0x000fce0000000009 */
.L_x_43:
[----:B------:R-:W-:Y:S05]  /*16f0*/  @!P1 BRA `(.L_x_39) ;  /* 0x0000000000649947 */ /* 0x000fea0003800000 */
[----:B------:R-:W0:Y:S01]  /*1700*/  LDC.64 R2, c[0x0][0x388] ;  /* 0x0000e200ff027b82 */ /* 0x000e220000000a00 */
[----:B------:R-:W1:Y:S01]  /*1710*/  LDCU.64 UR4, c[0x0][0x380] ;  /* 0x00007000ff0477ac */ /* 0x000e620008000a00 */
[----:B------:R-:W-:Y:S01]  /*1720*/  IMAD.WIDE.U32 R4, R13, 0x2, R4 ;  /* 0x000000020d047825 */ /* 0x000fe200078e0004 */
[----:B------:R-:W-:Y:S02]  /*1730*/  IADD3 R12, PT, PT, -R12, RZ, RZ ;  /* 0x000000ff0c0c7210 */ /* 0x000fe40007ffe1ff */
[----:B-1----:R-:W-:-:S04]  /*1740*/  IADD3 R8, P0, PT, R4, UR4, RZ ;  /* 0x0000000404087c10 */ /* 0x002fc8000ff1e0ff */
[----:B------:R-:W-:Y:S01]  /*1750*/  IADD3.X R9, PT, PT, R5, UR5, RZ, P0, !PT ;  /* 0x0000000505097c10 */ /* 0x000fe200087fe4ff */
[----:B0-----:R-:W-:-:S03]  /*1760*/  IMAD.WIDE.U32 R2, R13, 0x2, R2 ;  /* 0x000000020d027825 */ /* 0x001fc600078e0002 */
[----:B------:R-:W-:Y:S02]  /*1770*/  MOV R11, R2 ;  /* 0x00000002000b7202 */ /* 0x000fe40000000f00 */
[----:B------:R-:W-:-:S07]  /*1780*/  MOV R14, R3 ;  /* 0x00000003000e7202 */ /* 0x000fce0000000f00 */
.L_x_44:
        /* <DEDUP_REMOVED lines=16> */
.L_x_39:
        /* <DEDUP_REMOVED lines=10> */
.L_x_45:
        /* <DEDUP_REMOVED lines=10> */
.L_x_46:
        /* <DEDUP_REMOVED lines=11> */
.L_x_92:


//--------------------- .text._ZN3lux4cuda4gemv27gemv_custom_mask_f32_kernelEPKfS3_PfPKhiiff --------------------------
	.section	.text._ZN3lux4cuda4gemv27gemv_custom_mask_f32_kernelEPKfS3_PfPKhiiff,"ax",@progbits
	.align	128
        .global         _ZN3lux4cuda4gemv27gemv_custom_mask_f32_kernelEPKfS3_PfPKhiiff
        .type           _ZN3lux4cuda4gemv27gemv_custom_mask_f32_kernelEPKfS3_PfPKhiiff,@function
        .size           _ZN3lux4cuda4gemv27gemv_custom_mask_f32_kernelEPKfS3_PfPKhiiff,(.L_x_93 - _ZN3lux4cuda4gemv27gemv_custom_mask_f32_kernelEPKfS3_PfPKhiiff)
        .other          _ZN3lux4cuda4gemv27gemv_custom_mask_f32_kernelEPKfS3_PfPKhiiff,@"STO_CUDA_ENTRY STV_DEFAULT"
_ZN3lux4cuda4gemv27gemv_custom_mask_f32_kernelEPKfS3_PfPKhiiff:
.text._ZN3lux4cuda4gemv27gemv_custom_mask_f32_kernelEPKfS3_PfPKhiiff:
[----:B------:R-:W-:Y:S01]  /*0000*/  LDC R1, c[0x0][0x37c] ;  /* 0x0000df00ff017b82 */ /* 0x000fe20000000800 */
[----:B------:R-:W0:Y:S01]  /*0010*/  S2R R0, SR_CTAID.X ;  /* 0x0000000000007919 */ /* 0x000e220000002500 */
[----:B------:R-:W1:Y:S01]  /*0020*/  LDCU UR4, c[0x0][0x3a0] ;  /* 0x00007400ff0477ac */ /* 0x000e620008000800 */
[----:B------:R-:W0:Y:S02]  /*0030*/  S2R R3, SR_TID.X ;  /* 0x0000000000037919 */ /* 0x000e240000002100 */
[----:B0-----:R-:W-:-:S05]  /*0040*/  IMAD R0, R0, 0x100, R3 ;  /* 0x0000010000007824 */ /* 0x001fca00078e0203 */
[----:B-1----:R-:W-:-:S13]  /*0050*/  ISETP.GE.AND P0, PT, R0, UR4, PT ;  /* 0x0000000400007c0c */ /* 0x002fda000bf06270 */
[----:B------:R-:W-:Y:S05]  /*0060*/  @P0 EXIT ;  /* 0x000000000000094d */ /* 0x000fea0003800000 */
[----:B------:R-:W0:Y:S01]  /*0070*/  LDCU UR4, c[0x0][0x3a4] ;  /* 0x00007480ff0477ac */ /* 0x000e220008000800 */
[----:B------:R-:W-:Y:S01]  /*0080*/  IMAD.MOV.U32 R2, RZ, RZ, RZ ;  /* 0x000000ffff027224 */ /* 0x000fe200078e00ff */
[----:B------:R-:W1:Y:S01]  /*0090*/  LDCU.64 UR10, c[0x0][0x358] ;  /* 0x00006b00ff0a77ac */ /* 0x000e620008000a00 */
[----:B0-----:R-:W-:-:S09]  /*00a0*/  UISETP.GE.AND UP0, UPT, UR4, 0x1, UPT ;  /* 0x000000010400788c */ /* 0x001fd2000bf06270 */
[----:B-1----:R-:W-:Y:S05]  /*00b0*/  BRA.U !UP0, `(.L_x_47) ;  /* 0x0000000908707547 */ /* 0x002fea000b800000 */
[----:B------:R-:W-:Y:S02]  /*00c0*/  UISETP.GE.U32.AND UP1, UPT, UR4, 0x8, UPT ;  /* 0x000000080400788c */ /* 0x000fe4000bf26070 */
[----:B------:R-:W-:Y:S01]  /*00d0*/  IMAD R4, R0, UR4, RZ ;  /* 0x0000000400047c24 */ /* 0x000fe2000f8e02ff */
[----:B------:R-:W-:Y:S01]  /*00e0*/  ULOP3.LUT UR7, UR4, 0x7, URZ, 0xc0, !UPT ;  /* 0x0000000704077892 */ /* 0x000fe2000f8ec0ff */
[----:B------:R-:W-:-:S03]  /*00f0*/  CS2R R2, SRZ ;  /* 0x0000000000027805 */ /* 0x000fc6000001ff00 */
[----:B------:R-:W-:Y:S01]  /*0100*/  SHF.R.S32.HI R5, RZ, 0x1f, R4 ;  /* 0x0000001fff057819 */ /* 0x000fe20000011404 */
[----:B------:R-:W-:Y:S01]  /*0110*/  UISETP.NE.AND UP0, UPT, UR7, URZ, UPT ;  /* 0x000000ff0700728c */ /* 0x000fe2000bf05270 */
[----:B------:R-:W-:Y:S10]  /*0120*/  BRA.U !UP1, `(.L_x_48) ;  /* 0x0000000509087547 */ /* 0x000ff4000b800000 */
[----:B------:R-:W0:Y:S01]  /*0130*/  LDCU.64 UR8, c[0x0][0x398] ;  /* 0x00007300ff0877ac */ /* 0x000e220008000a00 */
[----:B------:R-:W-:Y:S01]  /*0140*/  IMAD.MOV.U32 R2, RZ, RZ, RZ ;  /* 0x000000ffff027224 */ /* 0x000fe200078e00ff */
[----:B------:R-:W1:Y:S01]  /*0150*/  LDCU.128 UR12, c[0x0][0x380] ;  /* 0x00007000ff0c77ac */ /* 0x000e620008000c00 */
[----:B------:R-:W-:-:S06]  /*0160*/  ULOP3.LUT UR4, UR4, 0x7ffffff8, URZ, 0xc0, !UPT ;  /* 0x7ffffff804047892 */ /* 0x000fcc000f8ec0ff */
[----:B------:R-:W-:Y:S01]  /*0170*/  IMAD.U32 R3, RZ, RZ, UR4 ;  /* 0x00000004ff037e24 */ /* 0x000fe2000f8e00ff */
[----:B0-----:R-:W-:Y:S01]  /*0180*/  IADD3 R6, P0, PT, R4, UR8, RZ ;  /* 0x0000000804067c10 */ /* 0x001fe2000ff1e0ff */
[----:B------:R-:W-:Y:S02]  /*0190*/  UIADD3 UR8, UPT, UPT, -UR4, URZ, URZ ;  /* 0x000000ff04087290 */ /* 0x000fe4000fffe1ff */
[----:B-1----:R-:W-:Y:S01]  /*01a0*/  UIADD3 UR5, UP1, UPT, UR14, 0x10, URZ ;  /* 0x000000100e057890 */ /* 0x002fe2000ff3e0ff */
[----:B------:R-:W-:Y:S02]  /*01b0*/  IADD3 R6, P1, PT, R6, 0x3, RZ ;  /* 0x0000000306067810 */ /* 0x000fe40007f3e0ff */
[C---:B------:R-:W-:Y:S01]  /*01c0*/  LEA R8, P2, R4.reuse, UR12, 0x2 ;  /* 0x0000000c04087c11 */ /* 0x040fe2000f8410ff */
[----:B------:R-:W-:Y:S01]  /*01d0*/  UIADD3.X UR6, UPT, UPT, URZ, UR15, URZ, UP1, !UPT ;  /* 0x0000000fff067290 */ /* 0x000fe20008ffe4ff */
[--C-:B------:R-:W-:Y:S01]  /*01e0*/  IADD3.X R7, PT, PT, RZ, UR9, R5.reuse, P1, P0 ;  /* 0x00000009ff077c10 */ /* 0x100fe20008fe0405 */
[----:B------:R-:W-:Y:S01]  /*01f0*/  IMAD.U32 R10, RZ, RZ, UR5 ;  /* 0x00000005ff0a7e24 */ /* 0x000fe2000f8e00ff */
[----:B------:R-:W-:-:S02]  /*0200*/  LEA.HI.X R9, R4, UR13, R5, 0x2, P2 ;  /* 0x0000000d04097c11 */ /* 0x000fc400090f1405 */
[----:B------:R-:W-:Y:S01]  /*0210*/  IADD3 R8, P0, PT, R8, 0x10, RZ ;  /* 0x0000001008087810 */ /* 0x000fe20007f1e0ff */
[----:B------:R-:W-:-:S04]  /*0220*/  IMAD.U32 R11, RZ, RZ, UR6 ;  /* 0x00000006ff0b7e24 */ /* 0x000fc8000f8e00ff */
[----:B------:R-:W-:-:S08]  /*0230*/  IMAD.X R9, RZ, RZ, R9, P0 ;  /* 0x000000ffff097224 */ /* 0x000fd000000e0609 */
.L_x_49:
[----:B------:R-:W2:Y:S04]  /*0240*/  LDG.E.U8.CONSTANT R14, desc[UR10][R6.64+-0x3] ;  /* 0xfffffd0a060e7981 */ /* 0x000ea8000c1e9100 */
[----:B------:R-:W3:Y:S04]  /*0250*/  LDG.E.U8.CONSTANT R12, desc[UR10][R6.64+-0x2] ;  /* 0xfffffe0a060c7981 */ /* 0x000ee8000c1e9100 */
[----:B------:R-:W4:Y:S04]  /*0260*/  LDG.E.U8.CONSTANT R13, desc[UR10][R6.64+-0x1] ;  /* 0xffffff0a060d7981 */ /* 0x000f28000c1e9100 */
[----:B------:R-:W5:Y:S04]  /*0270*/  LDG.E.U8.CONSTANT R16, desc[UR10][R6.64] ;  /* 0x0000000a06107981 */ /* 0x000f68000c1e9100 */
[----:B------:R-:W5:Y:S04]  /*0280*/  LDG.E.U8.CONSTANT R17, desc[UR10][R6.64+0x1] ;  /* 0x0000010a06117981 */ /* 0x000f68000c1e9100 */
[----:B------:R-:W5:Y:S04]  /*0290*/  LDG.E.U8.CONSTANT R18, desc[UR10][R6.64+0x2] ;  /* 0x0000020a06127981 */ /* 0x000f68000c1e9100 */
[----:B------:R-:W5:Y:S04]  /*02a0*/  LDG.E.U8.CONSTANT R19, desc[UR10][R6.64+0x3] ;  /* 0x0000030a06137981 */ /* 0x000f68000c1e9100 */
[----:B------:R-:W5:Y:S01]  /*02b0*/  LDG.E.U8.CONSTANT R20, desc[UR10][R6.64+0x4] ;  /* 0x0000040a06147981 */ /* 0x000f62000c1e9100 */
[----:B--2---:R-:W-:-:S13]  /*02c0*/  ISETP.NE.AND P6, PT, R14, RZ, PT ;  /* 0x000000ff0e00720c */ /* 0x004fda0003fc5270 */
[----:B------:R-:W2:Y:S04]  /*02d0*/  @P6 LDG.E.CONSTANT R15, desc[UR10][R8.64+-0x10] ;  /* 0xfffff00a080f6981 */ /* 0x000ea8000c1e9900 */
[----:B------:R-:W2:Y:S01]  /*02e0*/  @P6 LDG.E.CONSTANT R14, desc[UR10][R10.64+-0x10] ;  /* 0xfffff00a0a0e6981 */ /* 0x000ea2000c1e9900 */
[----:B---3--:R-:W-:Y:S02]  /*02f0*/  ISETP.NE.AND P0, PT, R12, RZ, PT ;  /* 0x000000ff0c00720c */ /* 0x008fe40003f05270 */
[----:B----4-:R-:W-:Y:S02]  /*0300*/  ISETP.NE.AND P1, PT, R13, RZ, PT ;  /* 0x000000ff0d00720c */ /* 0x010fe40003f25270 */
[----:B-----5:R-:W-:Y:S02]  /*0310*/  ISETP.NE.AND P2, PT, R16, RZ, PT ;  /* 0x000000ff1000720c */ /* 0x020fe40003f45270 */
[----:B------:R-:W-:-:S02]  /*0320*/  ISETP.NE.AND P3, PT, R17, RZ, PT ;  /* 0x000000ff1100720c */ /* 0x000fc40003f65270 */
[----:B------:R-:W-:-:S05]  /*0330*/  ISETP.NE.AND P4, PT, R18, RZ, PT ;  /* 0x000000ff1200720c */ /* 0x000fca0003f85270 */
[----:B------:R-:W3:Y:S04]  /*0340*/  @P0 LDG.E.CONSTANT R13, desc[UR10][R8.64+-0xc] ;  /* 0xfffff40a080d0981 */ /* 0x000ee8000c1e9900 */
[----:B------:R-:W3:Y:S01]  /*0350*/  @P0 LDG.E.CONSTANT R12, desc[UR10][R10.64+-0xc] ;  /* 0xfffff40a0a0c0981 */ /* 0x000ee2000c1e9900 */
[----:B------:R-:W-:-:S03]  /*0360*/  ISETP.NE.AND P5, PT, R19, RZ, PT ;  /* 0x000000ff1300720c */ /* 0x000fc60003fa5270 */
[----:B------:R-:W4:Y:S04]  /*0370*/  @P1 LDG.E.CONSTANT R17, desc[UR10][R8.64+-0x8] ;  /* 0xfffff80a08111981 */ /* 0x000f28000c1e9900 */
[----:B------:R-:W4:Y:S04]  /*0380*/  @P1 LDG.E.CONSTANT R16, desc[UR10][R10.64+-0x8] ;  /* 0xfffff80a0a101981 */ /* 0x000f28000c1e9900 */
[----:B------:R-:W5:Y:S04]  /*0390*/  @P2 LDG.E.CONSTANT R19, desc[UR10][R8.64+-0x4] ;  /* 0xfffffc0a08132981 */ /* 0x000f68000c1e9900 */
[----:B------:R-:W5:Y:S04]  /*03a0*/  @P2 LDG.E.CONSTANT R18, desc[UR10][R10.64+-0x4] ;  /* 0xfffffc0a0a122981 */ /* 0x000f68000c1e9900 */
[----:B------:R-:W5:Y:S04]  /*03b0*/  @P3 LDG.E.CONSTANT R21, desc[UR10][R8.64] ;  /* 0x0000000a08153981 */ /* 0x000f68000c1e9900 */
[----:B------:R-:W5:Y:S04]  /*03c0*/  @P4 LDG.E.CONSTANT R23, desc[UR10][R8.64+0x4] ;  /* 0x0000040a08174981 */ /* 0x000f68000c1e9900 */
[----:B------:R-:W5:Y:S04]  /*03d0*/  @P4 LDG.E.CONSTANT R22, desc[UR10][R10.64+0x4] ;  /* 0x0000040a0a164981 */ /* 0x000f68000c1e9900 */
[----:B------:R-:W5:Y:S04]  /*03e0*/  @P5 LDG.E.CONSTANT R25, desc[UR10][R8.64+0x8] ;  /* 0x0000080a08195981 */ /* 0x000f68000c1e9900 */
[----:B------:R-:W5:Y:S01]  /*03f0*/  @P5 LDG.E.CONSTANT R24, desc[UR10][R10.64+0x8] ;  /* 0x0000080a0a185981 */ /* 0x000f62000c1e9900 */
[----:B--2---:R-:W-:Y:S01]  /*0400*/  @P6 FFMA R2, R15, R14, R2 ;  /* 0x0000000e0f026223 */ /* 0x004fe20000000002 */
[----:B------:R-:W-:-:S02]  /*0410*/  ISETP.NE.AND P6, PT, R20, RZ, PT ;  /* 0x000000ff1400720c */ /* 0x000fc40003fc5270 */
[----:B------:R-:W2:Y:S11]  /*0420*/  @P3 LDG.E.CONSTANT R20, desc[UR10][R10.64] ;  /* 0x0000000a0a143981 */ /* 0x000eb6000c1e9900 */
[----:B------:R0:W2:Y:S04]  /*0430*/  @P6 LDG.E.CONSTANT R15, desc[UR10][R8.64+0xc] ;  /* 0x00000c0a080f6981 */ /* 0x0000a8000c1e9900 */
[----:B------:R1:W2:Y:S01]  /*0440*/  @P6 LDG.E.CONSTANT R14, desc[UR10][R10.64+0xc] ;  /* 0x00000c0a0a0e6981 */ /* 0x0002a2000c1e9900 */
[----:B---3--:R-:W-:Y:S01]  /*0450*/  @P0 FFMA R2, R13, R12, R2 ;  /* 0x0000000c0d020223 */ /* 0x008fe20000000002 */
[----:B------:R-:W-:-:S03]  /*0460*/  UIADD3 UR8, UPT, UPT, UR8, 0x8, URZ ;  /* 0x0000000808087890 */ /* 0x000fc6000fffe0ff */
[----:B----4-:R-:W-:Y:S01]  /*0470*/  @P1 FFMA R2, R17, R16, R2 ;  /* 0x0000001011021223 */ /* 0x010fe20000000002 */
[----:B------:R-:W-:-:S03]  /*0480*/  UISETP.NE.AND UP1, UPT, UR8, URZ, UPT ;  /* 0x000000ff0800728c */ /* 0x000fc6000bf25270 */
[----:B-----5:R-:W-:Y:S01]  /*0490*/  @P2 FFMA R2, R19, R18, R2 ;  /* 0x0000001213022223 */ /* 0x020fe20000000002 */
[----:B------:R-:W-:Y:S02]  /*04a0*/  IADD3 R6, P0, PT, R6, 0x8, RZ ;  /* 0x0000000806067810 */ /* 0x000fe40007f1e0ff */
[----:B0-----:R-:W-:Y:S02]  /*04b0*/  IADD3 R8, P1, PT, R8, 0x20, RZ ;  /* 0x0000002008087810 */ /* 0x001fe40007f3e0ff */
[----:B-1----:R-:W-:Y:S01]  /*04c0*/  IADD3 R10, P2, PT, R10, 0x20, RZ ;  /* 0x000000200a0a7810 */ /* 0x002fe20007f5e0ff */
[----:B------:R-:W-:Y:S02]  /*04d0*/  IMAD.X R7, RZ, RZ, R7, P0 ;  /* 0x000000ffff077224 */ /* 0x000fe400000e0607 */
[----:B------:R-:W-:Y:S02]  /*04e0*/  IMAD.X R9, RZ, RZ, R9, P1 ;  /* 0x000000ffff097224 */ /* 0x000fe400008e0609 */
[----:B------:R-:W-:-:S02]  /*04f0*/  IMAD.X R11, RZ, RZ, R11, P2 ;  /* 0x000000ffff0b7224 */ /* 0x000fc400010e060b */
[----:B--2---:R-:W-:-:S04]  /*0500*/  @P3 FFMA R2, R21, R20, R2 ;  /* 0x0000001415023223 */ /* 0x004fc80000000002 */
[----:B------:R-:W-:-:S04]  /*0510*/  @P4 FFMA R2, R23, R22, R2 ;  /* 0x0000001617024223 */ /* 0x000fc80000000002 */
[----:B------:R-:W-:-:S04]  /*0520*/  @P5 FFMA R2, R25, R24, R2 ;  /* 0x0000001819025223 */ /* 0x000fc80000000002 */
[----:B------:R-:W-:Y:S01]  /*0530*/  @P6 FFMA R2, R15, R14, R2 ;  /* 0x0000000e0f026223 */ /* 0x000fe20000000002 */
[----:B------:R-:W-:Y:S06]  /*0540*/  BRA.U UP1, `(.L_x_49) ;  /* 0xfffffffd013c7547 */ /* 0x000fec000b83ffff */
.L_x_48:
[----:B------:R-:W-:Y:S05]  /*0550*/  BRA.U !UP0, `(.L_x_47) ;  /* 0x0000000508487547 */ /* 0x000fea000b800000 */
[----:B------:R-:W0:Y:S01]  /*0560*/  LDCU UR4, c[0x0][0x3a4] ;  /* 0x00007480ff0477ac */ /* 0x000e220008000800 */
[----:B------:R-:W-:Y:S02]  /*0570*/  UISETP.GE.U32.AND UP0, UPT, UR7, 0x4, UPT ;  /* 0x000000040700788c */ /* 0x000fe4000bf06070 */
[----:B0-----:R-:W-:-:S04]  /*0580*/  ULOP3.LUT UR5, UR4, 0x3, URZ, 0xc0, !UPT ;  /* 0x0000000304057892 */ /* 0x001fc8000f8ec0ff */
[----:B------:R-:W-:-:S03]  /*0590*/  UISETP.NE.AND UP1, UPT, UR5, URZ, UPT ;  /* 0x000000ff0500728c */ /* 0x000fc6000bf25270 */
[----:B------:R-:W-:Y:S08]  /*05a0*/  BRA.U !UP0, `(.L_x_50) ;  /* 0x00000001087c7547 */ /* 0x000ff0000b800000 */
[----:B------:R-:W0:Y:S01]  /*05b0*/  LDCU.64 UR6, c[0x0][0x398] ;  /* 0x00007300ff0677ac */ /* 0x000e220008000a00 */
[----:B------:R-:W-:Y:S01]  /*05c0*/  IADD3 R14, P0, PT, R4, R3, RZ ;  /* 0x00000003040e7210 */ /* 0x000fe20007f1e0ff */
[----:B------:R-:W1:Y:S04]  /*05d0*/  LDC.64 R8, c[0x0][0x388] ;  /* 0x0000e200ff087b82 */ /* 0x000e680000000a00 */
[----:B------:R-:W-:Y:S01]  /*05e0*/  IMAD.X R15, RZ, RZ, R5, P0 ;  /* 0x000000ffff0f7224 */ /* 0x000fe200000e0605 */
[----:B0-----:R-:W-:-:S04]  /*05f0*/  IADD3 R10, P0, PT, R14, UR6, RZ ;  /* 0x000000060e0a7c10 */ /* 0x001fc8000ff1e0ff */
[----:B------:R-:W-:Y:S01]  /*0600*/  IADD3.X R11, PT, PT, R15, UR7, RZ, P0, !PT ;  /* 0x000000070f0b7c10 */ /* 0x000fe200087fe4ff */
[----:B------:R-:W0:Y:S04]  /*0610*/  LDCU.64 UR6, c[0x0][0x380] ;  /* 0x00007000ff0677ac */ /* 0x000e280008000a00 */
[----:B------:R-:W2:Y:S04]  /*0620*/  LDG.E.U8.CONSTANT R6, desc[UR10][R10.64] ;  /* 0x0000000a0a067981 */ /* 0x000ea8000c1e9100 */
[----:B------:R-:W3:Y:S04]  /*0630*/  LDG.E.U8.CONSTANT R7, desc[UR10][R10.64+0x1] ;  /* 0x0000010a0a077981 */ /* 0x000ee8000c1e9100 */
[----:B------:R-:W4:Y:S04]  /*0640*/  LDG.E.U8.CONSTANT R12, desc[UR10][R10.64+0x2] ;  /* 0x0000020a0a0c7981 */ /* 0x000f28000c1e9100 */
[----:B------:R-:W5:Y:S01]  /*0650*/  LDG.E.U8.CONSTANT R13, desc[UR10][R10.64+0x3] ;  /* 0x0000030a0a0d7981 */ /* 0x000f62000c1e9100 */
[----:B-1----:R-:W-:Y:S01]  /*0660*/  IMAD.WIDE.U32 R8, R3, 0x4, R8 ;  /* 0x0000000403087825 */ /* 0x002fe200078e0008 */
[----:B--2---:R-:W-:-:S02]  /*0670*/  ISETP.NE.AND P0, PT, R6, RZ, PT ;  /* 0x000000ff0600720c */ /* 0x004fc40003f05270 */
[C---:B0-----:R-:W-:Y:S02]  /*0680*/  LEA R6, P2, R14.reuse, UR6, 0x2 ;  /* 0x000000060e067c11 */ /* 0x041fe4000f8410ff */
[----:B---3--:R-:W-:Y:S02]  /*0690*/  ISETP.NE.AND P1, PT, R7, RZ, PT ;  /* 0x000000ff0700720c */ /* 0x008fe40003f25270 */
[----:B------:R-:W-:Y:S02]  /*06a0*/  LEA.HI.X R7, R14, UR7, R15, 0x2, P2 ;  /* 0x000000070e077c11 */ /* 0x000fe400090f140f */
[----:B----4-:R-:W-:Y:S02]  /*06b0*/  ISETP.NE.AND P2, PT, R12, RZ, PT ;  /* 0x000000ff0c00720c */ /* 0x010fe40003f45270 */
[----:B-----5:R-:W-:-:S03]  /*06c0*/  ISETP.NE.AND P3, PT, R13, RZ, PT ;  /* 0x000000ff0d00720c */ /* 0x020fc60003f65270 */
[----:B------:R-:W2:Y:S04]  /*06d0*/  @P0 LDG.E.CONSTANT R10, desc[UR10][R8.64] ;  /* 0x0000000a080a0981 */ /* 0x000ea8000c1e9900 */
[----:B------:R-:W2:Y:S04]  /*06e0*/  @P0 LDG.E.CONSTANT R13, desc[UR10][R6.64] ;  /* 0x0000000a060d0981 */ /* 0x000ea8000c1e9900 */
[----:B------:R-:W3:Y:S04]  /*06f0*/  @P1 LDG.E.CONSTANT R11, desc[UR10][R6.64+0x4] ;  /* 0x0000040a060b1981 */ /* 0x000ee8000c1e9900 */
[----:B------:R-:W3:Y:S04]  /*0700*/  @P1 LDG.E.CONSTANT R12, desc[UR10][R8.64+0x4] ;  /* 0x0000040a080c1981 */ /* 0x000ee8000c1e9900 */
[----:B------:R-:W4:Y:S04]  /*0710*/  @P2 LDG.E.CONSTANT R15, desc[UR10][R6.64+0x8] ;  /* 0x0000080a060f2981 */ /* 0x000f28000c1e9900 */
[----:B------:R-:W4:Y:S04]  /*0720*/  @P2 LDG.E.CONSTANT R14, desc[UR10][R8.64+0x8] ;  /* 0x0000080a080e2981 */ /* 0x000f28000c1e9900 */
[----:B------:R-:W5:Y:S04]  /*0730*/  @P3 LDG.E.CONSTANT R17, desc[UR10][R6.64+0xc] ;  /* 0x00000c0a06113981 */ /* 0x000f68000c1e9900 */
[----:B------:R-:W5:Y:S01]  /*0740*/  @P3 LDG.E.CONSTANT R16, desc[UR10][R8.64+0xc] ;  /* 0x00000c0a08103981 */ /* 0x000f62000c1e9900 */
[----:B------:R-:W-:-:S02]  /*0750*/  VIADD R3, R3, 0x4 ;  /* 0x0000000403037836 */ /* 0x000fc40000000000 */
[----:B--2---:R-:W-:-:S04]  /*0760*/  @P0 FFMA R2, R13, R10, R2 ;  /* 0x0000000a0d020223 */ /* 0x004fc80000000002 */
[----:B---3--:R-:W-:-:S04]  /*0770*/  @P1 FFMA R2, R11, R12, R2 ;  /* 0x0000000c0b021223 */ /* 0x008fc80000000002 */
[----:B----4-:R-:W-:-:S04]  /*0780*/  @P2 FFMA R2, R15, R14, R2 ;  /* 0x0000000e0f022223 */ /* 0x010fc80000000002 */
[----:B-----5:R-:W-:-:S07]  /*0790*/  @P3 FFMA R2, R17, R16, R2 ;  /* 0x0000001011023223 */ /* 0x020fce0000000002 */
.L_x_50:
[----:B------:R-:W-:Y:S05]  /*07a0*/  BRA.U !UP1, `(.L_x_47) ;  /* 0x0000000109b47547 */ /* 0x000fea000b800000 */
[----:B------:R-:W-:Y:S02]  /*07b0*/  UISETP.NE.AND UP0, UPT, UR5, 0x1, UPT ;  /* 0x000000010500788c */ /* 0x000fe4000bf05270 */
[----:B------:R-:W-:-:S04]  /*07c0*/  ULOP3.LUT UR4, UR4, 0x1, URZ, 0xc0, !UPT ;  /* 0x0000000104047892 */ /* 0x000fc8000f8ec0ff */
[----:B------:R-:W-:-:S03]  /*07d0*/  UISETP.NE.U32.AND UP1, UPT, UR4, 0x1, UPT ;  /* 0x000000010400788c */ /* 0x000fc6000bf25070 */
        /* <DEDUP_REMOVED lines=9> */
[----:B------:R-:W3:Y:S01]  /*0870*/  LDG.E.U8.CONSTANT R9, desc[UR10][R6.64+0x1] ;  /* 0x0000010a06097981 */ /* 0x000ee2000c1e9100 */
[----:B-1----:R-:W-:Y:S01]  /*0880*/  IMAD.WIDE.U32 R10, R3, 0x4, R10 ;  /* 0x00000004030a7825 */ /* 0x002fe200078e000a */
[----:B--2---:R-:W-:-:S02]  /*0890*/  ISETP.NE.AND P0, PT, R8, RZ, PT ;  /* 0x000000ff0800720c */ /* 0x004fc40003f05270 */
[C---:B0-----:R-:W-:Y:S02]  /*08a0*/  LEA R8, P2, R12.reuse, UR4, 0x2 ;  /* 0x000000040c087c11 */ /* 0x041fe4000f8410ff */
[----:B---3--:R-:W-:Y:S02]  /*08b0*/  ISETP.NE.AND P1, PT, R9, RZ, PT ;  /* 0x000000ff0900720c */ /* 0x008fe40003f25270 */
[----:B------:R-:W-:-:S07]  /*08c0*/  LEA.HI.X R9, R12, UR5, R13, 0x2, P2 ;  /* 0x000000050c097c11 */ /* 0x000fce00090f140d */
[----:B------:R-:W2:Y:S04]  /*08d0*/  @P0 LDG.E.CONSTANT R13, desc[UR10][R8.64] ;  /* 0x0000000a080d0981 */ /* 0x000ea8000c1e9900 */
[----:B------:R-:W2:Y:S04]  /*08e0*/  @P0 LDG.E.CONSTANT R12, desc[UR10][R10.64] ;  /* 0x0000000a0a0c0981 */ /* 0x000ea8000c1e9900 */
[----:B------:R-:W3:Y:S04]  /*08f0*/  @P1 LDG.E.CONSTANT R15, desc[UR10][R8.64+0x4] ;  /* 0x0000040a080f1981 */ /* 0x000ee8000c1e9900 */
[----:B------:R-:W3:Y:S01]  /*0900*/  @P1 LDG.E.CONSTANT R6, desc[UR10][R10.64+0x4] ;  /* 0x0000040a0a061981 */ /* 0x000ee2000c1e9900 */
[----:B------:R-:W-:-:S02]  /*0910*/  VIADD R3, R3, 0x2 ;  /* 0x0000000203037836 */ /* 0x000fc40000000000 */
[----:B--2---:R-:W-:-:S04]  /*0920*/  @P0 FFMA R2, R13, R12, R2 ;  /* 0x0000000c0d020223 */ /* 0x004fc80000000002 */
[----:B---3--:R-:W-:-:S07]  /*0930*/  @P1 FFMA R2, R15, R6, R2 ;  /* 0x000000060f021223 */ /* 0x008fce0000000002 */
.L_x_51:
[----:B------:R-:W-:Y:S05]  /*0940*/  BRA.U UP1, `(.L_x_47) ;  /* 0x00000001014c7547 */ /* 0x000fea000b800000 */
[----:B------:R-:W0:Y:S01]  /*0950*/  LDCU.64 UR4, c[0x0][0x398] ;  /* 0x00007300ff0477ac */ /* 0x000e220008000a00 */
[----:B------:R-:W-:-:S05]  /*0960*/  IADD3 R7, P0, PT, R4, R3, RZ ;  /* 0x0000000304077210 */ /* 0x000fca0007f1e0ff */
[----:B------:R-:W-:Y:S01]  /*0970*/  IMAD.X R8, RZ, RZ, R5, P0 ;  /* 0x000000ffff087224 */ /* 0x000fe200000e0605 */
[----:B0-----:R-:W-:-:S04]  /*0980*/  IADD3 R4, P0, PT, R7, UR4, RZ ;  /* 0x0000000407047c10 */ /* 0x001fc8000ff1e0ff */
[----:B------:R-:W-:-:S05]  /*0990*/  IADD3.X R5, PT, PT, R8, UR5, RZ, P0, !PT ;  /* 0x0000000508057c10 */ /* 0x000fca00087fe4ff */
[----:B------:R-:W2:Y:S01]  /*09a0*/  LDG.E.U8.CONSTANT R4, desc[UR10][R4.64] ;  /* 0x0000000a04047981 */ /* 0x000ea2000c1e9100 */
[----:B------:R-:W-:Y:S01]  /*09b0*/  BSSY.RECONVERGENT B0, `(.L_x_47) ;  /* 0x000000c000007945 */ /* 0x000fe20003800200 */
[----:B--2---:R-:W-:-:S13]  /*09c0*/  ISETP.NE.AND P0, PT, R4, RZ, PT ;  /* 0x000000ff0400720c */ /* 0x004fda0003f05270 */
[----:B------:R-:W-:Y:S05]  /*09d0*/  @!P0 BRA `(.L_x_52) ;  /* 0x0000000000248947 */ /* 0x000fea0003800000 */
[----:B------:R-:W0:Y:S08]  /*09e0*/  LDC.64 R4, c[0x0][0x380] ;  /* 0x0000e000ff047b82 */ /* 0x000e300000000a00 */
[----:B------:R-:W1:Y:S01]  /*09f0*/  LDC.64 R10, c[0x0][0x388] ;  /* 0x0000e200ff0a7b82 */ /* 0x000e620000000a00 */
[----:B0-----:R-:W-:-:S04]  /*0a00*/  LEA R4, P0, R7, R4, 0x2 ;  /* 0x0000000407047211 */ /* 0x001fc800078010ff */
[----:B------:R-:W-:Y:S02]  /*0a10*/  LEA.HI.X R5, R7, R5, R8, 0x2, P0 ;  /* 0x0000000507057211 */ /* 0x000fe400000f1408 */
[----:B-1----:R-:W-:-:S04]  /*0a20*/  LEA R6, P1, R3, R10, 0x2 ;  /* 0x0000000a03067211 */ /* 0x002fc800078210ff */
[----:B------:R-:W2:Y:S01]  /*0a30*/  LDG.E.CONSTANT R5, desc[UR10][R4.64] ;  /* 0x0000000a04057981 */ /* 0x000ea2000c1e9900 */
[----:B------:R-:W-:-:S05]  /*0a40*/  LEA.HI.X R7, R3, R11, RZ, 0x2, P1 ;  /* 0x0000000b03077211 */ /* 0x000fca00008f14ff */
[----:B------:R-:W2:Y:S02]  /*0a50*/  LDG.E.CONSTANT R6, desc[UR10][R6.64] ;  /* 0x0000000a06067981 */ /* 0x000ea4000c1e9900 */
[----:B--2---:R-:W-:-:S07]  /*0a60*/  FFMA R2, R5, R6, R2 ;  /* 0x0000000605027223 */ /* 0x004fce0000000002 */
.L_x_52:
[----:B------:R-:W-:Y:S05]  /*0a70*/  BSYNC.RECONVERGENT B0 ;  /* 0x0000000000007941 */ /* 0x000fea0003800200 */
.L_x_47:
[----:B------:R-:W0:Y:S02]  /*0a80*/  LDCU UR4, c[0x0][0x3ac] ;  /* 0x00007580ff0477ac */ /* 0x000e240008000800 */
[----:B0-----:R-:W-:-:S13]  /*0a90*/  FSETP.NEU.AND P0, PT, RZ, UR4, PT ;  /* 0x00000004ff007c0b */ /* 0x001fda000bf0d000 */
[----:B------:R-:W0:Y:S08]  /*0aa0*/  @!P0 LDC R3, c[0x0][0x3a8] ;  /* 0x0000ea00ff038b82 */ /* 0x000e300000000800 */
[----:B------:R-:W1:Y:S01]  /*0ab0*/  @!P0 LDC.64 R4, c[0x0][0x390] ;  /* 0x0000e400ff048b82 */ /* 0x000e620000000a00 */
[----:B0-----:R-:W-:Y:S01]  /*0ac0*/  @!P0 FMUL R3, R2, R3 ;  /* 0x0000000302038220 */ /* 0x001fe20000400000 */
[----:B-1----:R-:W-:-:S05]  /*0ad0*/  @!P0 IMAD.WIDE R4, R0, 0x4, R4 ;  /* 0x0000000400048825 */ /* 0x002fca00078e0204 */
[----:B------:R0:W-:Y:S01]  /*0ae0*/  @!P0 STG.E desc[UR10][R4.64], R3 ;  /* 0x0000000304008986 */ /* 0x0001e2000c10190a */
[----:B------:R-:W-:Y:S05]  /*0af0*/  @!P0 EXIT ;  /* 0x000000000000894d */ /* 0x000fea0003800000 */
[----:B0-----:R-:W0:Y:S01]  /*0b00*/  LDC.64 R4, c[0x0][0x390] ;  /* 0x0000e400ff047b82 */ /* 0x001e220000000a00 */
[----:B------:R-:W1:Y:S01]  /*0b10*/  LDCU UR5, c[0x0][0x3a8] ;  /* 0x00007500ff0577ac */ /* 0x000e620008000800 */
[----:B0-----:R-:W-:-:S05]  /*0b20*/  IMAD.WIDE R4, R0, 0x4, R4 ;  /* 0x0000000400047825 */ /* 0x001fca00078e0204 */
[----:B------:R-:W2:Y:S02]  /*0b30*/  LDG.E R3, desc[UR10][R4.64] ;  /* 0x0000000a04037981 */ /* 0x000ea4000c1e1900 */
[----:B--2---:R-:W-:-:S04]  /*0b40*/  FMUL R3, R3, UR4 ;  /* 0x0000000403037c20 */ /* 0x004fc80008400000 */
[----:B-1----:R-:W-:-:S05]  /*0b50*/  FFMA R3, R2, UR5, R3 ;  /* 0x0000000502037c23 */ /* 0x002fca0008000003 */
[----:B------:R-:W-:Y:S01]  /*0b60*/  STG.E desc[UR10][R4.64], R3 ;  /* 0x0000000304007986 */ /* 0x000fe2000c10190a */
[----:B------:R-:W-:Y:S05]  /*0b70*/  EXIT ;  /* 0x000000000000794d */ /* 0x000fea0003800000 */
.L_x_53:
        /* <DEDUP_REMOVED lines=16> */
.L_x_93:


//--------------------- .text._ZN3lux4cuda4gemv28gemv_block_sparse_f32_kernelEPKfS3_PfiiPKjiff --------------------------
	.section	.text._ZN3lux4cuda4gemv28gemv_block_sparse_f32_kernelEPKfS3_PfiiPKjiff,"ax",@progbits
	.align	128
        .global         _ZN3lux4cuda4gemv28gemv_block_sparse_f32_kernelEPKfS3_PfiiPKjiff
        .type           _ZN3lux4cuda4gemv28gemv_block_sparse_f32_kernelEPKfS3_PfiiPKjiff,@function
        .size           _ZN3lux4cuda4gemv28gemv_block_sparse_f32_kernelEPKfS3_PfiiPKjiff,(.L_x_94 - _ZN3lux4cuda4gemv28gemv_block_sparse_f32_kernelEPKfS3_PfiiPKjiff)
        .other          _ZN3lux4cuda4gemv28gemv_block_sparse_f32_kernelEPKfS3_PfiiPKjiff,@"STO_CUDA_ENTRY STV_DEFAULT"
_ZN3lux4cuda4gemv28gemv_block_sparse_f32_kernelEPKfS3_PfiiPKjiff:
.text._ZN3lux4cuda4gemv28gemv_block_sparse_f32_kernelEPKfS3_PfiiPKjiff:
[----:B------:R-:W-:Y:S01]  /*0000*/  LDC R1, c[0x0][0x37c] ;  /* 0x0000df00ff017b82 */ /* 0x000fe20000000800 */
[----:B------:R-:W0:Y:S01]  /*0010*/  S2R R0, SR_CTAID.X ;  /* 0x0000000000007919 */ /* 0x000e220000002500 */
[----:B------:R-:W1:Y:S01]  /*0020*/  LDCU UR4, c[0x0][0x398] ;  /* 0x00007300ff0477ac */ /* 0x000e620008000800 */
[----:B------:R-:W0:Y:S02]  /*0030*/  S2R R3, SR_TID.X ;  /* 0x0000000000037919 */ /* 0x000e240000002100 */
[----:B0-----:R-:W-:-:S05]  /*0040*/  IMAD R0, R0, 0x100, R3 ;  /* 0x0000010000007824 */ /* 0x001fca00078e0203 */
[----:B-1----:R-:W-:-:S13]  /*0050*/  ISETP.GE.AND P0, PT, R0, UR4, PT ;  /* 0x0000000400007c0c */ /* 0x002fda000bf06270 */
[----:B------:R-:W-:Y:S05]  /*0060*/  @P0 EXIT ;  /* 0x000000000000094d */ /* 0x000fea0003800000 */
[----:B------:R-:W0:Y:S01]  /*0070*/  LDC R3, c[0x0][0x3a8] ;  /* 0x0000ea00ff037b82 */ /* 0x000e220000000800 */
[----:B------:R-:W1:Y:S01]  /*0080*/  LDCU.64 UR6, c[0x0][0x358] ;  /* 0x00006b00ff0677ac */ /* 0x000e620008000a00 */
[----:B------:R-:W-:-:S06]  /*0090*/  MOV R16, RZ ;  /* 0x000000ff00107202 */ /* 0x000fcc0000000f00 */
[----:B------:R-:W2:Y:S01]  /*00a0*/  LDC R8, c[0x0][0x39c] ;  /* 0x0000e700ff087b82 */ /* 0x000ea20000000800 */
[----:B0-----:R-:W-:-:S04]  /*00b0*/  IABS R9, R3 ;  /* 0x0000000300097213 */ /* 0x001fc80000000000 */
[----:B------:R-:W0:Y:S01]  /*00c0*/  I2F.RP R6, R9 ;  /* 0x0000000900067306 */ /* 0x000e220000209400 */
[----:B--2---:R-:W-:-:S07]  /*00d0*/  IADD3 R2, PT, PT, R8, -0x1, R3 ;  /* 0xffffffff08027810 */ /* 0x004fce0007ffe003 */
[----:B0-----:R-:W0:Y:S02]  /*00e0*/  MUFU.RCP R6, R6 ;  /* 0x0000000600067308 */ /* 0x001e240000001000 */
[----:B0-----:R-:W-:-:S06]  /*00f0*/  VIADD R4, R6, 0xffffffe ;  /* 0x0ffffffe06047836 */ /* 0x001fcc0000000000 */
[----:B------:R0:W2:Y:S02]  /*0100*/  F2I.FTZ.U32.TRUNC.NTZ R5, R4 ;  /* 0x0000000400057305 */ /* 0x0000a4000021f000 */
[----:B0-----:R-:W-:Y:S02]  /*0110*/  HFMA2 R4, -RZ, RZ, 0, 0 ;  /* 0x00000000ff047431 */ /* 0x001fe400000001ff */
[----:B--2---:R-:W-:-:S04]  /*0120*/  IMAD.MOV R10, RZ, RZ, -R5 ;  /* 0x000000ffff0a7224 */ /* 0x004fc800078e0a05 */
[----:B------:R-:W-:Y:S01]  /*0130*/  IMAD R7, R10, R9, RZ ;  /* 0x000000090a077224 */ /* 0x000fe200078e02ff */
[----:B------:R-:W-:Y:S02]  /*0140*/  IABS R10, R2 ;  /* 0x00000002000a7213 */ /* 0x000fe40000000000 */
[----:B------:R-:W-:Y:S01]  /*0150*/  LOP3.LUT R2, R2, R3, RZ, 0x3c, !PT ;  /* 0x0000000302027212 */ /* 0x000fe200078e3cff */
[----:B------:R-:W-:-:S03]  /*0160*/  IMAD.HI.U32 R5, R5, R7, R4 ;  /* 0x0000000705057227 */ /* 0x000fc600078e0004 */
[----:B------:R-:W-:-:S03]  /*0170*/  ISETP.GE.AND P2, PT, R2, RZ, PT ;  /* 0x000000ff0200720c */ /* 0x000fc60003f46270 */
[----:B------:R-:W-:-:S04]  /*0180*/  IMAD.HI.U32 R6, R5, R10, RZ ;  /* 0x0000000a05067227 */ /* 0x000fc800078e00ff */
[----:B------:R-:W-:-:S04]  /*0190*/  IMAD.MOV R7, RZ, RZ, -R6 ;  /* 0x000000ffff077224 */ /* 0x000fc800078e0a06 */
[----:B------:R-:W-:Y:S01]  /*01a0*/  IMAD R4, R9, R7, R10 ;  /* 0x0000000709047224 */ /* 0x000fe200078e020a */
[----:B------:R-:W-:-:S04]  /*01b0*/  LOP3.LUT R7, RZ, R3, RZ, 0x33, !PT ;  /* 0x00000003ff077212 */ /* 0x000fc800078e33ff */
[----:B------:R-:W-:-:S13]  /*01c0*/  ISETP.GT.U32.AND P1, PT, R9, R4, PT ;  /* 0x000000040900720c */ /* 0x000fda0003f24070 */
[----:B------:R-:W-:Y:S01]  /*01d0*/  @!P1 IMAD.IADD R4, R4, 0x1, -R9 ;  /* 0x0000000104049824 */ /* 0x000fe200078e0a09 */
[----:B------:R-:W-:-:S04]  /*01e0*/  @!P1 IADD3 R6, PT, PT, R6, 0x1, RZ ;  /* 0x0000000106069810 */ /* 0x000fc80007ffe0ff */
[----:B------:R-:W-:-:S13]  /*01f0*/  ISETP.GE.U32.AND P0, PT, R4, R9, PT ;  /* 0x000000090400720c */ /* 0x000fda0003f06070 */
[----:B------:R-:W-:Y:S01]  /*0200*/  @P0 VIADD R6, R6, 0x1 ;  /* 0x0000000106060836 */ /* 0x000fe20000000000 */
[----:B------:R-:W-:-:S03]  /*0210*/  ISETP.NE.AND P0, PT, R3, RZ, PT ;  /* 0x000000ff0300720c */ /* 0x000fc60003f05270 */
[----:B------:R-:W-:-:S05]  /*0220*/  @!P2 IMAD.MOV R6, RZ, RZ, -R6 ;  /* 0x000000ffff06a224 */ /* 0x000fca00078e0a06 */
[----:B------:R-:W-:-:S04]  /*0230*/  SEL R6, R7, R6, !P0 ;  /* 0x0000000607067207 */ /* 0x000fc80004000000 */
[----:B------:R-:W-:-:S13]  /*0240*/  ISETP.GE.AND P1, PT, R6, 0x1, PT ;  /* 0x000000010600780c */ /* 0x000fda0003f26270 */
[----:B-1----:R-:W-:Y:S05]  /*0250*/  @!P1 BRA `(.L_x_54) ;  /* 0x0000000c004c9947 */ /* 0x002fea0003800000 */
[----:B------:R-:W-:Y:S01]  /*0260*/  IABS R2, R0 ;  /* 0x0000000000027213 */ /* 0x000fe20000000000 */
[----:B------:R-:W0:Y:S01]  /*0270*/  LDCU UR4, c[0x0][0x3a8] ;  /* 0x00007500ff0477ac */ /* 0x000e220008000800 */
[C---:B------:R-:W-:Y:S01]  /*0280*/  LOP3.LUT R3, R0.reuse, R3, RZ, 0x3c, !PT ;  /* 0x0000000300037212 */ /* 0x040fe200078e3cff */
[----:B------:R-:W-:Y:S01]  /*0290*/  IMAD R8, R0, R8, RZ ;  /* 0x0000000800087224 */ /* 0x000fe200078e02ff */
[----:B------:R-:W-:Y:S01]  /*02a0*/  MOV R16, RZ ;  /* 0x000000ff00107202 */ /* 0x000fe20000000f00 */
[----:B------:R-:W-:Y:S01]  /*02b0*/  IMAD.HI.U32 R5, R5, R2, RZ ;  /* 0x0000000205057227 */ /* 0x000fe200078e00ff */
[----:B------:R-:W-:Y:S02]  /*02c0*/  ISETP.GE.AND P3, PT, R3, RZ, PT ;  /* 0x000000ff0300720c */ /* 0x000fe40003f66270 */
[----:B------:R-:W-:Y:S01]  /*02d0*/  PRMT R10, RZ, 0x7610, R10 ;  /* 0x00007610ff0a7816 */ /* 0x000fe2000000000a */
[----:B------:R-:W-:Y:S01]  /*02e0*/  IMAD.MOV R4, RZ, RZ, -R5 ;  /* 0x000000ffff047224 */ /* 0x000fe200078e0a05 */
[----:B------:R-:W-:-:S03]  /*02f0*/  SHF.R.S32.HI R11, RZ, 0x1f, R8 ;  /* 0x0000001fff0b7819 */ /* 0x000fc60000011408 */
[----:B------:R-:W-:-:S05]  /*0300*/  IMAD R2, R9, R4, R2 ;  /* 0x0000000409027224 */ /* 0x000fca00078e0202 */
[----:B------:R-:W-:Y:S01]  /*0310*/  ISETP.GT.U32.AND P2, PT, R9, R2, PT ;  /* 0x000000020900720c */ /* 0x000fe20003f44070 */
[----:B0-----:R-:W-:Y:S01]  /*0320*/  IMAD.U32 R12, RZ, RZ, UR4 ;  /* 0x00000004ff0c7e24 */ /* 0x001fe2000f8e00ff */
[----:B------:R-:W-:-:S11]  /*0330*/  UMOV UR4, URZ ;  /* 0x000000ff00047c82 */ /* 0x000fd60008000000 */
[----:B------:R-:W-:Y:S01]  /*0340*/  @!P2 IMAD.IADD R2, R2, 0x1, -R9 ;  /* 0x000000010202a824 */ /* 0x000fe200078e0a09 */
[----:B------:R-:W-:-:S04]  /*0350*/  @!P2 IADD3 R5, PT, PT, R5, 0x1, RZ ;  /* 0x000000010505a810 */ /* 0x000fc80007ffe0ff */
[----:B------:R-:W-:Y:S02]  /*0360*/  ISETP.GE.U32.AND P1, PT, R2, R9, PT ;  /* 0x000000090200720c */ /* 0x000fe40003f26070 */
[----:B------:R-:W-:-:S11]  /*0370*/  PRMT R9, RZ, 0x7610, R9 ;  /* 0x00007610ff097816 */ /* 0x000fd60000000009 */
[----:B------:R-:W-:-:S04]  /*0380*/  @P1 VIADD R5, R5, 0x1 ;  /* 0x0000000105051836 */ /* 0x000fc80000000000 */
[----:B------:R-:W-:-:S05]  /*0390*/  @!P3 IMAD.MOV R5, RZ, RZ, -R5 ;  /* 0x000000ffff05b224 */ /* 0x000fca00078e0a05 */
[----:B------:R-:W-:-:S05]  /*03a0*/  SEL R13, R7, R5, !P0 ;  /* 0x00000005070d7207 */ /* 0x000fca0004000000 */
[----:B------:R-:W-:-:S07]  /*03b0*/  IMAD R13, R6, R13, RZ ;  /* 0x0000000d060d7224 */ /* 0x000fce00078e02ff */
.L_x_61:
[----:B------:R-:W0:Y:S01]  /*03c0*/  LDC.64 R2, c[0x0][0x3a0] ;  /* 0x0000e800ff027b82 */ /* 0x000e220000000a00 */
[----:B------:R-:W-:Y:S01]  /*03d0*/  VIADD R4, R13, UR4 ;  /* 0x000000040d047c36 */ /* 0x000fe20008000000 */
[----:B------:R-:W1:Y:S04]  /*03e0*/  LDCU UR10, c[0x0][0x39c] ;  /* 0x00007380ff0a77ac */ /* 0x000e680008000800 */
[----:B------:R-:W-:Y:S02]  /*03f0*/  SHF.R.S32.HI R5, RZ, 0x1f, R4 ;  /* 0x0000001fff057819 */ /* 0x000fe40000011404 */
[----:B------:R-:W2:Y:S02]  /*0400*/  LDC R15, c[0x0][0x3a8] ;  /* 0x0000ea00ff0f7b82 */ /* 0x000ea40000000800 */
[----:B------:R-:W-:-:S04]  /*0410*/  LEA.HI R5, R5, R4, RZ, 0x5 ;  /* 0x0000000405057211 */ /* 0x000fc800078f28ff */
[----:B------:R-:W-:-:S05]  /*0420*/  SHF.R.S32.HI R5, RZ, 0x5, R5 ;  /* 0x00000005ff057819 */ /* 0x000fca0000011405 */
[----:B0-----:R-:W-:-:S06]  /*0430*/  IMAD.WIDE R2, R5, 0x4, R2 ;  /* 0x0000000405027825 */ /* 0x001fcc00078e0202 */
[----:B------:R-:W3:Y:S01]  /*0440*/  LDG.E.CONSTANT R3, desc[UR6][R2.64] ;  /* 0x0000000602037981 */ /* 0x000ee2000c1e9900 */
[----:B------:R-:W-:Y:S01]  /*0450*/  BSSY.RECONVERGENT B0, `(.L_x_55) ;  /* 0x00000af000007945 */ /* 0x000fe20003800200 */
[----:B--2---:R-:W-:Y:S01]  /*0460*/  IMAD R17, R15, UR4, RZ ;  /* 0x000000040f117c24 */ /* 0x004fe2000f8e02ff */
[----:B------:R-:W-:-:S04]  /*0470*/  UIADD3 UR4, UPT, UPT, UR4, 0x1, URZ ;  /* 0x0000000104047890 */ /* 0x000fc8000fffe0ff */
[C---:B-1----:R-:W-:Y:S02]  /*0480*/  VIADDMNMX R14, R17.reuse, R15, UR10, PT ;  /* 0x0000000a110e7e46 */ /* 0x042fe4000b80010f */
[----:B------:R-:W-:Y:S02]  /*0490*/  ISETP.NE.AND P1, PT, R6, UR4, PT ;  /* 0x0000000406007c0c */ /* 0x000fe4000bf25270 */
[----:B------:R-:W-:Y:S02]  /*04a0*/  ISETP.GE.AND P0, PT, R17, R14, PT ;  /* 0x0000000e1100720c */ /* 0x000fe40003f06270 */
[----:B---3--:R-:W-:-:S04]  /*04b0*/  SHF.R.W.U32.HI R4, RZ, R4, R3 ;  /* 0x00000004ff047219 */ /* 0x008fc80000011e03 */
[----:B------:R-:W-:-:S04]  /*04c0*/  LOP3.LUT R4, R4, 0x1, RZ, 0xc0, !PT ;  /* 0x0000000104047812 */ /* 0x000fc800078ec0ff */
[----:B------:R-:W-:-:S13]  /*04d0*/  ISETP.NE.U32.OR P0, PT, R4, 0x1, P0 ;  /* 0x000000010400780c */ /* 0x000fda0000705470 */
[----:B------:R-:W-:Y:S05]  /*04e0*/  @P0 BRA `(.L_x_56) ;  /* 0x0000000800940947 */ /* 0x000fea0003800000 */
[----:B------:R-:W-:-:S04]  /*04f0*/  VIMNMX R14, PT, PT, R12, UR10, PT ;  /* 0x0000000a0c0e7c48 */ /* 0x000fc8000bfe0100 */
[C---:B------:R-:W-:Y:S01]  /*0500*/  IADD3 R2, PT, PT, -R14.reuse, R17, RZ ;  /* 0x000000110e027210 */ /* 0x040fe20007ffe1ff */
[----:B------:R-:W-:-:S03]  /*0510*/  IMAD.IADD R7, R14, 0x1, -R17 ;  /* 0x000000010e077824 */ /* 0x000fc600078e0a11 */
[----:B------:R-:W-:Y:S02]  /*0520*/  ISETP.GT.U32.AND P2, PT, R2, -0x10, PT ;  /* 0xfffffff00200780c */ /* 0x000fe40003f44070 */
[----:B------:R-:W-:-:S11]  /*0530*/  LOP3.LUT P0, RZ, R7, 0xf, RZ, 0xc0, !PT ;  /* 0x0000000f07ff7812 */ /* 0x000fd6000780c0ff */
[----:B------:R-:W-:Y:S05]  /*0540*/  @P2 BRA `(.L_x_57) ;  /* 0x0000000000f42947 */ /* 0x000fea0003800000 */
[----:B------:R-:W-:Y:S01]  /*0550*/  LOP3.LUT R7, R7, 0xfffffff0, RZ, 0xc0, !PT ;  /* 0xfffffff007077812 */ /* 0x000fe200078ec0ff */
[----:B------:R-:W0:Y:S04]  /*0560*/  LDCU.64 UR8, c[0x0][0x380] ;  /* 0x00007000ff0877ac */ /* 0x000e280008000a00 */
[----:B------:R-:W-:-:S07]  /*0570*/  IMAD.MOV R7, RZ, RZ, -R7 ;  /* 0x000000ffff077224 */ /* 0x000fce00078e0a07 */
.L_x_58:
[----:B------:R-:W1:Y:S01]  /*0580*/  LDC.64 R4, c[0x0][0x388] ;  /* 0x0000e200ff047b82 */ /* 0x000e620000000a00 */
[----:B------:R-:W-:-:S04]  /*0590*/  IADD3 R3, P2, PT, R8, R17, RZ ;  /* 0x0000001108037210 */ /* 0x000fc80007f5e0ff */
[----:B------:R-:W-:Y:S02]  /*05a0*/  LEA.HI.X.SX32 R18, R17, R11, 0x1, P2 ;  /* 0x0000000b11127211 */ /* 0x000fe400010f0eff */
[----:B0-----:R-:W-:-:S04]  /*05b0*/  LEA R2, P2, R3, UR8, 0x2 ;  /* 0x0000000803027c11 */ /* 0x001fc8000f8410ff */
[----:B------:R-:W-:-:S05]  /*05c0*/  LEA.HI.X R3, R3, UR9, R18, 0x2, P2 ;  /* 0x0000000903037c11 */ /* 0x000fca00090f1412 */
[----:B------:R-:W2:Y:S04]  /*05d0*/  LDG.E.CONSTANT R21, desc[UR6][R2.64] ;  /* 0x0000000602157981 */ /* 0x000ea8000c1e9900 */
[----:B------:R-:W3:Y:S01]  /*05e0*/  LDG.E.CONSTANT R25, desc[UR6][R2.64+0x4] ;  /* 0x0000040602197981 */ /* 0x000ee2000c1e9900 */
[----:B-1----:R-:W-:-:S03]  /*05f0*/  IMAD.WIDE R4, R17, 0x4, R4 ;  /* 0x0000000411047825 */ /* 0x002fc600078e0204 */
[----:B------:R-:W4:Y:S04]  /*0600*/  LDG.E.CONSTANT R23, desc[UR6][R2.64+0x8] ;  /* 0x0000080602177981 */ /* 0x000f28000c1e9900 */
        /* <DEDUP_REMOVED lines=8> */
[----:B--2---:R-:W-:-:S03]  /*0690*/  FFMA R18, R21, R18, R16 ;  /* 0x0000001215127223 */ /* 0x004fc60000000010 */
[----:B------:R-:W2:Y:S01]  /*06a0*/  LDG.E.CONSTANT R16, desc[UR6][R4.64+0x10] ;  /* 0x0000100604107981 */ /* 0x000ea2000c1e9900 */
[----:B---3--:R-:W-:-:S03]  /*06b0*/  FFMA R24, R25, R24, R18 ;  /* 0x0000001819187223 */ /* 0x008fc60000000012 */
[----:B------:R-:W3:Y:S04]  /*06c0*/  LDG.E.CONSTANT R18, desc[UR6][R4.64+0x14] ;  /* 0x0000140604127981 */ /* 0x000ee8000c1e9900 */
[----:B------:R-:W3:Y:S01]  /*06d0*/  LDG.E.CONSTANT R21, desc[UR6][R2.64+0x14] ;  /* 0x0000140602157981 */ /* 0x000ee2000c1e9900 */
[----:B----4-:R-:W-:-:S03]  /*06e0*/  FFMA R24, R23, R20, R24 ;  /* 0x0000001417187223 */ /* 0x010fc60000000018 */
[----:B------:R-:W4:Y:S04]  /*06f0*/  LDG.E.CONSTANT R20, desc[UR6][R4.64+0x18] ;  /* 0x0000180604147981 */ /* 0x000f28000c1e9900 */
[----:B------:R-:W4:Y:S01]  /*0700*/  LDG.E.CONSTANT R23, desc[UR6][R2.64+0x18] ;  /* 0x0000180602177981 */ /* 0x000f22000c1e9900 */
[----:B-----5:R-:W-:-:S03]  /*0710*/  FFMA R24, R19, R22, R24 ;  /* 0x0000001613187223 */ /* 0x020fc60000000018 */
        /* <DEDUP_REMOVED lines=16> */
[----:B------:R-:W2:Y:S04]  /*0820*/  LDG.E.CONSTANT R19, desc[UR6][R4.64+0x30] ;  /* 0x0000300604137981 */ /* 0x000ea8000c1e9900 */
[----:B------:R-:W2:Y:S01]  /*0830*/  LDG.E.CONSTANT R16, desc[UR6][R2.64+0x30] ;  /* 0x0000300602107981 */ /* 0x000ea2000c1e9900 */
[----:B---3--:R-:W-:-:S03]  /*0840*/  FFMA R28, R18, R21, R27 ;  /* 0x00000015121c7223 */ /* 0x008fc6000000001b */
[----:B------:R-:W3:Y:S04]  /*0850*/  LDG.E.CONSTANT R21, desc[UR6][R2.64+0x34] ;  /* 0x0000340602157981 */ /* 0x000ee8000c1e9900 */
[----:B------:R-:W3:Y:S04]  /*0860*/  LDG.E.CONSTANT R18, desc[UR6][R2.64+0x38] ;  /* 0x0000380602127981 */ /* 0x000ee8000c1e9900 */
[----:B------:R-:W3:Y:S01]  /*0870*/  LDG.E.CONSTANT R27, desc[UR6][R4.64+0x38] ;  /* 0x00003806041b7981 */ /* 0x000ee2000c1e9900 */
[----:B----4-:R-:W-:Y:S01]  /*0880*/  FFMA R23, R23, R20, R28 ;  /* 0x0000001417177223 */ /* 0x010fe2000000001c */
[----:B------:R-:W-:-:S03]  /*0890*/  IADD3 R7, PT, PT, R7, 0x10, RZ ;  /* 0x0000001007077810 */ /* 0x000fc60007ffe0ff */
[----:B-----5:R-:W-:Y:S01]  /*08a0*/  FFMA R23, R22, R25, R23 ;  /* 0x0000001916177223 */ /* 0x020fe20000000017 */
[----:B------:R-:W-:Y:S01]  /*08b0*/  ISETP.NE.AND P2, PT, R7, RZ, PT ;  /* 0x000000ff0700720c */ /* 0x000fe20003f45270 */
[----:B------:R-:W-:Y:S02]  /*08c0*/  VIADD R17, R17, 0x10 ;  /* 0x0000001011117836 */ /* 0x000fe40000000000 */
[----:B--2---:R-:W-:-:S04]  /*08d0*/  FFMA R16, R16, R19, R23 ;  /* 0x0000001310107223 */ /* 0x004fc80000000017 */
[----:B---3--:R-:W-:-:S04]  /*08e0*/  FFMA R21, R21, R24, R16 ;  /* 0x0000001815157223 */ /* 0x008fc80000000010 */
[----:B------:R-:W-:-:S04]  /*08f0*/  FFMA R21, R18, R27, R21 ;  /* 0x0000001b12157223 */ /* 0x000fc80000000015 */
[----:B------:R-:W-:Y:S01]  /*0900*/  FFMA R16, R26, R29, R21 ;  /* 0x0000001d1a107223 */ /* 0x000fe20000000015 */
[----:B------:R-:W-:Y:S06]  /*0910*/  @P2 BRA `(.L_x_58) ;  /* 0xfffffffc00182947 */ /* 0x000fec000383ffff */
.L_x_57:
[----:B------:R-:W-:Y:S05]  /*0920*/  @!P0 BRA `(.L_x_56) ;  /* 0x0000000400848947 */ /* 0x000fea0003800000 */
[----:B------:R-:W0:Y:S01]  /*0930*/  LDCU.U16 UR5, c[0x0][0x3a8] ;  /* 0x00007500ff0577ac */ /* 0x000e220008000400 */
[----:B------:R-:W-:Y:S01]  /*0940*/  PRMT R2, R10, 0x9910, RZ ;  /* 0x000099100a027816 */ /* 0x000fe200000000ff */
[----:B0-----:R-:W-:-:S06]  /*0950*/  UPRMT UR5, UR5, 0x9910, URZ ;  /* 0x0000991005057896 */ /* 0x001fcc00080000ff */
[----:B------:R-:W-:-:S04]  /*0960*/  IMAD R2, R2, UR5, RZ ;  /* 0x0000000502027c24 */ /* 0x000fc8000f8e02ff */
[----:B------:R-:W-:-:S05]  /*0970*/  IMAD.MOV R2, RZ, RZ, -R2 ;  /* 0x000000ffff027224 */ /* 0x000fca00078e0a02 */
[----:B------:R-:W-:-:S04]  /*0980*/  PRMT R3, R2, 0x7710, RZ ;  /* 0x0000771002037816 */ /* 0x000fc800000000ff */
[----:B------:R-:W-:-:S04]  /*0990*/  IADD3 R2, PT, PT, R14, R3, RZ ;  /* 0x000000030e027210 */ /* 0x000fc80007ffe0ff */
[----:B------:R-:W-:-:S04]  /*09a0*/  LOP3.LUT R2, R2, 0xf, RZ, 0xc0, !PT ;  /* 0x0000000f02027812 */ /* 0x000fc800078ec0ff */
[C---:B------:R-:W-:Y:S01]  /*09b0*/  LOP3.LUT P0, RZ, R2.reuse, 0x7, RZ, 0xc0, !PT ;  /* 0x0000000702ff7812 */ /* 0x040fe2000780c0ff */
[----:B------:R-:W-:-:S05]  /*09c0*/  VIADD R3, R2, 0xffffffff ;  /* 0xffffffff02037836 */ /* 0x000fca0000000000 */
[----:B------:R-:W-:-:S13]  /*09d0*/  ISETP.GE.U32.AND P2, PT, R3, 0x7, PT ;  /* 0x000000070300780c */ /* 0x000fda0003f46070 */
[----:B------:R-:W-:Y:S05]  /*09e0*/  @!P2 BRA `(.L_x_59) ;  /* 0x000000000080a947 */ /* 0x000fea0003800000 */
[----:B------:R-:W0:Y:S01]  /*09f0*/  LDC.64 R4, c[0x0][0x388] ;  /* 0x0000e200ff047b82 */ /* 0x000e220000000a00 */
[----:B------:R-:W1:Y:S01]  /*0a00*/  LDCU.64 UR8, c[0x0][0x380] ;  /* 0x00007000ff0877ac */ /* 0x000e620008000a00 */
[----:B------:R-:W-:-:S04]  /*0a10*/  IADD3 R3, P2, PT, R8, R17, RZ ;  /* 0x0000001108037210 */ /* 0x000fc80007f5e0ff */
[----:B------:R-:W-:Y:S02]  /*0a20*/  LEA.HI.X.SX32 R18, R17, R11, 0x1, P2 ;  /* 0x0000000b11127211 */ /* 0x000fe400010f0eff */
[----:B-1----:R-:W-:-:S04]  /*0a30*/  LEA R2, P2, R3, UR8, 0x2 ;  /* 0x0000000803027c11 */ /* 0x002fc8000f8410ff */
[----:B------:R-:W-:Y:S01]  /*0a40*/  LEA.HI.X R3, R3, UR9, R18, 0x2, P2 ;  /* 0x0000000903037c11 */ /* 0x000fe200090f1412 */
[----:B0-----:R-:W-:-:S04]  /*0a50*/  IMAD.WIDE R4, R17, 0x4, R4 ;  /* 0x0000000411047825 */ /* 0x001fc800078e0204 */
[----:B------:R-:W2:Y:S04]  /*0a60*/  LDG.E.CONSTANT R21, desc[UR6][R2.64] ;  /* 0x0000000602157981 */ /* 0x000ea8000c1e9900 */
[----:B------:R-:W2:Y:S04]  /*0a70*/  LDG.E.CONSTANT R22, desc[UR6][R4.64] ;  /* 0x0000000604167981 */ /* 0x000ea8000c1e9900 */
[----:B------:R-:W3:Y:S04]  /*0a80*/  LDG.E.CONSTANT R24, desc[UR6][R4.64+0x4] ;  /* 0x0000040604187981 */ /* 0x000ee8000c1e9900 */
[----:B------:R-:W3:Y:S04]  /*0a90*/  LDG.E.CONSTANT R23, desc[UR6][R2.64+0x4] ;  /* 0x0000040602177981 */ /* 0x000ee8000c1e9900 */
[----:B------:R-:W4:Y:S04]  /*0aa0*/  LDG.E.CONSTANT R7, desc[UR6][R4.64+0x8] ;  /* 0x0000080604077981 */ /* 0x000f28000c1e9900 */
[----:B------:R-:W4:Y:S04]  /*0ab0*/  LDG.E.CONSTANT R20, desc[UR6][R2.64+0x8] ;  /* 0x0000080602147981 */ /* 0x000f28000c1e9900 */
[----:B------:R-:W5:Y:S04]  /*0ac0*/  LDG.E.CONSTANT R19, desc[UR6][R4.64+0xc] ;  /* 0x00000c0604137981 */ /* 0x000f68000c1e9900 */
[----:B------:R-:W5:Y:S04]  /*0ad0*/  LDG.E.CONSTANT R18, desc[UR6][R2.64+0xc] ;  /* 0x00000c0602127981 */ /* 0x000f68000c1e9900 */
        /* <DEDUP_REMOVED lines=10> */
[----:B----4-:R-:W-:-:S04]  /*0b80*/  FFMA R7, R20, R7, R29 ;  /* 0x0000000714077223 */ /* 0x010fc8000000001d */
[----:B-----5:R-:W-:Y:S01]  /*0b90*/  FFMA R7, R18, R19, R7 ;  /* 0x0000001312077223 */ /* 0x020fe20000000007 */
[----:B------:R-:W-:-:S03]  /*0ba0*/  VIADD R17, R17, 0x8 ;  /* 0x0000000811117836 */ /* 0x000fc60000000000 */
[----:B--2---:R-:W-:-:S04]  /*0bb0*/  FFMA R16, R16, R21, R7 ;  /* 0x0000001510107223 */ /* 0x004fc80000000007 */
[----:B---3--:R-:W-:-:S04]  /*0bc0*/  FFMA R23, R23, R24, R16 ;  /* 0x0000001817177223 */ /* 0x008fc80000000010 */
[----:B------:R-:W-:-:S04]  /*0bd0*/  FFMA R22, R22, R27, R23 ;  /* 0x0000001b16167223 */ /* 0x000fc80000000017 */
[----:B------:R-:W-:-:S07]  /*0be0*/  FFMA R16, R25, R26, R22 ;  /* 0x0000001a19107223 */ /* 0x000fce0000000016 */
.L_x_59:
[----:B------:R-:W-:Y:S05]  /*0bf0*/  @!P0 BRA `(.L_x_56) ;  /* 0x0000000000d08947 */ /* 0x000fea0003800000 */
[----:B------:R-:W-:-:S05]  /*0c00*/  PRMT R2, R9, 0x9910, RZ ;  /* 0x0000991009027816 */ /* 0x000fca00000000ff */
[----:B------:R-:W-:-:S05]  /*0c10*/  IMAD R2, R2, UR5, RZ ;  /* 0x0000000502027c24 */ /* 0x000fca000f8e02ff */
[----:B------:R-:W-:-:S04]  /*0c20*/  IADD3 R2, PT, PT, RZ, -R2, RZ ;  /* 0x80000002ff027210 */ /* 0x000fc80007ffe0ff */
[----:B------:R-:W-:-:S05]  /*0c30*/  PRMT R3, R2, 0x7710, RZ ;  /* 0x0000771002037816 */ /* 0x000fca00000000ff */
[----:B------:R-:W-:-:S05]  /*0c40*/  IMAD.IADD R14, R14, 0x1, R3 ;  /* 0x000000010e0e7824 */ /* 0x000fca00078e0203 */
[----:B------:R-:W-:-:S04]  /*0c50*/  LOP3.LUT R14, R14, 0xffff, RZ, 0xc0, !PT ;  /* 0x0000ffff0e0e7812 */ /* 0x000fc800078ec0ff */
[C---:B------:R-:W-:Y:S02]  /*0c60*/  LOP3.LUT R2, R14.reuse, 0x7, RZ, 0xc0, !PT ;  /* 0x000000070e027812 */ /* 0x040fe400078ec0ff */
[----:B------:R-:W-:-:S03]  /*0c70*/  LOP3.LUT R7, R14, 0x3, RZ, 0xc0, !PT ;  /* 0x000000030e077812 */ /* 0x000fc600078ec0ff */
[----:B------:R-:W-:Y:S01]  /*0c80*/  VIADD R2, R2, 0xffffffff ;  /* 0xffffffff02027836 */ /* 0x000fe20000000000 */
[----:B------:R-:W-:-:S04]  /*0c90*/  ISETP.NE.AND P0, PT, R7, RZ, PT ;  /* 0x000000ff0700720c */ /* 0x000fc80003f05270 */
        /* <DEDUP_REMOVED lines=16> */
[----:B------:R-:W5:Y:S01]  /*0da0*/  LDG.E.CONSTANT R22, desc[UR6][R4.64+0xc] ;  /* 0x00000c0604167981 */ /* 0x000f62000c1e9900 */
[----:B------:R-:W-:Y:S01]  /*0db0*/  IADD3 R17, PT, PT, R17, 0x4, RZ ;  /* 0x0000000411117810 */ /* 0x000fe20007ffe0ff */
[----:B--2---:R-:W-:-:S04]  /*0dc0*/  FFMA R14, R19, R14, R16 ;  /* 0x0000000e130e7223 */ /* 0x004fc80000000010 */
[----:B---3--:R-:W-:-:S04]  /*0dd0*/  FFMA R14, R21, R18, R14 ;  /* 0x00000012150e7223 */ /* 0x008fc8000000000e */
[----:B----4-:R-:W-:-:S04]  /*0de0*/  FFMA R14, R23, R20, R14 ;  /* 0x00000014170e7223 */ /* 0x010fc8000000000e */
[----:B-----5:R-:W-:-:S07]  /*0df0*/  FFMA R16, R25, R22, R14 ;  /* 0x0000001619107223 */ /* 0x020fce000000000e */
.L_x_60:
        /* <DEDUP_REMOVED lines=9> */
[----:B------:R-:W2:Y:S01]  /*0e90*/  LDG.E.CONSTANT R14, desc[UR6][R4.64] ;  /* 0x00000006040e7981 */ /* 0x000ea2000c1e9900 */
[----:B------:R-:W-:Y:S01]  /*0ea0*/  ISETP.NE.AND P0, PT, R7, 0x1, PT ;  /* 0x000000010700780c */ /* 0x000fe20003f05270 */
[----:B--2---:R-:W-:-:S12]  /*0eb0*/  FFMA R16, R17, R14, R16 ;  /* 0x0000000e11107223 */ /* 0x004fd80000000010 */
[----:B------:R-:W-:Y:S05]  /*0ec0*/  @!P0 BRA `(.L_x_56) ;  /* 0x00000000001c8947 */ /* 0x000fea0003800000 */
[----:B------:R-:W-:Y:S01]  /*0ed0*/  ISETP.NE.AND P0, PT, R7, 0x2, PT ;  /* 0x000000020700780c */ /* 0x000fe20003f05270 */
[----:B------:R-:W2:Y:S04]  /*0ee0*/  LDG.E.CONSTANT R14, desc[UR6][R4.64+0x4] ;  /* 0x00000406040e7981 */ /* 0x000ea8000c1e9900 */
[----:B------:R-:W2:Y:S08]  /*0ef0*/  LDG.E.CONSTANT R7, desc[UR6][R2.64+0x4] ;  /* 0x0000040602077981 */ /* 0x000eb0000c1e9900 */
[----:B------:R-:W3:Y:S04]  /*0f00*/  @P0 LDG.E.CONSTANT R17, desc[UR6][R2.64+0x8] ;  /* 0x0000080602110981 */ /* 0x000ee8000c1e9900 */
[----:B------:R-:W3:Y:S01]  /*0f10*/  @P0 LDG.E.CONSTANT R18, desc[UR6][R4.64+0x8] ;  /* 0x0000080604120981 */ /* 0x000ee2000c1e9900 */
[----:B--2---:R-:W-:-:S04]  /*0f20*/  FFMA R16, R7, R14, R16 ;  /* 0x0000000e07107223 */ /* 0x004fc80000000010 */
[----:B---3--:R-:W-:-:S07]  /*0f30*/  @P0 FFMA R16, R17, R18, R16 ;  /* 0x0000001211100223 */ /* 0x008fce0000000010 */
.L_x_56:
[----:B------:R-:W-:Y:S05]  /*0f40*/  BSYNC.RECONVERGENT B0 ;  /* 0x0000000000007941 */ /* 0x000fea0003800200 */
.L_x_55:
[----:B------:R-:W-:Y:S01]  /*0f50*/  VIADD R10, R10, 0x1 ;  /* 0x000000010a0a7836 */ /* 0x000fe20000000000 */
[----:B------:R-:W-:Y:S01]  /*0f60*/  IADD3 R12, PT, PT, R12, R15, RZ ;  /* 0x0000000f0c0c7210 */ /* 0x000fe20007ffe0ff */
[----:B------:R-:W-:Y:S01]  /*0f70*/  VIADD R9, R9, 0x1 ;  /* 0x0000000109097836 */ /* 0x000fe20000000000 */
[----:B------:R-:W-:Y:S06]  /*0f80*/  @P1 BRA `(.L_x_61) ;  /* 0xfffffff4000c1947 */ /* 0x000fec000383ffff */
.L_x_54:
        /* <DEDUP_REMOVED lines=16> */
.L_x_62:
        /* <DEDUP_REMOVED lines=15> */
.L_x_94:


//--------------------- .text._ZN3lux4cuda4gemv23gemv_sliding_f32_kernelEPKfS3_Pfiiiff --------------------------
	.section	.text._ZN3lux4cuda4gemv23gemv_sliding_f32_kernelEPKfS3_Pfiiiff,"ax",@progbits
	.align	128
        .global         _ZN3lux4cuda4gemv23gemv_sliding_f32_kernelEPKfS3_Pfiiiff
        .type           _ZN3lux4cuda4gemv23gemv_sliding_f32_kernelEPKfS3_Pfiiiff,@function
        .size           _ZN3lux4cuda4gemv23gemv_sliding_f32_kernelEPKfS3_Pfiiiff,(.L_x_95 - _ZN3lux4cuda4gemv23gemv_sliding_f32_kernelEPKfS3_Pfiiiff)
        .other          _ZN3lux4cuda4gemv23gemv_sliding_f32_kernelEPKfS3_Pfiiiff,@"STO_CUDA_ENTRY STV_DEFAULT"
_ZN3lux4cuda4gemv23gemv_sliding_f32_kernelEPKfS3_Pfiiiff:
.text._ZN3lux4cuda4gemv23gemv_sliding_f32_kernelEPKfS3_Pfiiiff:
        /* <DEDUP_REMOVED lines=10> */
[----:B------:R-:W-:-:S05]  /*00a0*/  IMAD.MOV.U32 R11, RZ, RZ, RZ ;  /* 0x000000ffff0b7224 */ /* 0x000fca00078e00ff */
[----:B------:R-:W2:Y:S01]  /*00b0*/  LDC R6, c[0x0][0x39c] ;  /* 0x0000e700ff067b82 */ /* 0x000ea20000000800 */
[----:B0-----:R-:W-:-:S04]  /*00c0*/  VIADDMNMX R9, R7, -R0, 0xffffffff, !PT ;  /* 0xffffffff07097446 */ /* 0x001fc80007800900 */
[----:B------:R-:W-:Y:S02]  /*00d0*/  IADD3 R13, PT, PT, R9, 0x1, RZ ;  /* 0x00000001090d7810 */ /* 0x000fe40007ffe0ff */
[----:B--2---:R-:W-:-:S04]  /*00e0*/  VIADDMNMX R0, R7, 0x1, R6, PT ;  /* 0x0000000107007846 */ /* 0x004fc80003800106 */
[----:B------:R-:W-:-:S13]  /*00f0*/  ISETP.GE.AND P0, PT, R13, R0, PT ;  /* 0x000000000d00720c */ /* 0x000fda0003f06270 */
[----:B-1----:R-:W-:Y:S05]  /*0100*/  @P0 BRA `(.L_x_64) ;  /* 0x0000000800bc0947 */ /* 0x002fea0003800000 */
[----:B------:R-:W-:Y:S01]  /*0110*/  IADD3 R2, PT, PT, R0, -0x2, -R9 ;  /* 0xfffffffe00027810 */ /* 0x000fe20007ffe809 */
[----:B------:R-:W-:Y:S01]  /*0120*/  IMAD R6, R7, R6, RZ ;  /* 0x0000000607067224 */ /* 0x000fe200078e02ff */
[----:B------:R-:W-:Y:S01]  /*0130*/  LOP3.LUT R3, RZ, R9, RZ, 0x33, !PT ;  /* 0x00000009ff037212 */ /* 0x000fe200078e33ff */
[----:B------:R-:W-:Y:S01]  /*0140*/  BSSY.RECONVERGENT B1, `(.L_x_65) ;  /* 0x0000050000017945 */ /* 0x000fe20003800200 */
[----:B------:R-:W-:Y:S01]  /*0150*/  ISETP.GE.U32.AND P0, PT, R2, 0xf, PT ;  /* 0x0000000f0200780c */ /* 0x000fe20003f06070 */
[----:B------:R-:W-:Y:S01]  /*0160*/  IMAD.MOV.U32 R11, RZ, RZ, RZ ;  /* 0x000000ffff0b7224 */ /* 0x000fe200078e00ff */
[----:B------:R-:W-:Y:S02]  /*0170*/  IADD3 R0, PT, PT, R0, R3, RZ ;  /* 0x0000000300007210 */ /* 0x000fe40007ffe0ff */
[----:B------:R-:W-:Y:S02]  /*0180*/  SHF.R.S32.HI R8, RZ, 0x1f, R6 ;  /* 0x0000001fff087819 */ /* 0x000fe40000011406 */
[----:B------:R-:W-:-:S07]  /*0190*/  LOP3.LUT R23, R0, 0xf, RZ, 0xc0, !PT ;  /* 0x0000000f00177812 */ /* 0x000fce00078ec0ff */
[----:B------:R-:W-:Y:S05]  /*01a0*/  @!P0 BRA `(.L_x_66) ;  /* 0x0000000400248947 */ /* 0x000fea0003800000 */
[----:B------:R-:W0:Y:S01]  /*01b0*/  LDC.64 R2, c[0x0][0x388] ;  /* 0x0000e200ff027b82 */ /* 0x000e220000000a00 */
[----:B------:R-:W1:Y:S01]  /*01c0*/  LDCU.64 UR6, c[0x0][0x380] ;  /* 0x00007000ff0677ac */ /* 0x000e620008000a00 */
[----:B------:R-:W-:Y:S01]  /*01d0*/  IADD3 R5, P1, PT, R6, R13, RZ ;  /* 0x0000000d06057210 */ /* 0x000fe20007f3e0ff */
[----:B------:R-:W-:Y:S01]  /*01e0*/  HFMA2 R11, -RZ, RZ, 0, 0 ;  /* 0x00000000ff0b7431 */ /* 0x000fe200000001ff */
[----:B------:R-:W-:Y:S01]  /*01f0*/  LOP3.LUT R10, R0, 0xfffffff0, RZ, 0xc0, !PT ;  /* 0xfffffff0000a7812 */ /* 0x000fe200078ec0ff */
[----:B------:R-:W-:Y:S01]  /*0200*/  BSSY.RECONVERGENT B2, `(.L_x_67) ;  /* 0x0000042000027945 */ /* 0x000fe20003800200 */
[----:B------:R-:W-:-:S03]  /*0210*/  IADD3.X R12, PT, PT, RZ, R8, RZ, P1, !PT ;  /* 0x00000008ff0c7210 */ /* 0x000fc60000ffe4ff */
[----:B------:R-:W-:Y:S01]  /*0220*/  IMAD.MOV R10, RZ, RZ, -R10 ;  /* 0x000000ffff0a7224 */ /* 0x000fe200078e0a0a */
[----:B-1----:R-:W-:-:S04]  /*0230*/  LEA R4, P0, R5, UR6, 0x2 ;  /* 0x0000000605047c11 */ /* 0x002fc8000f8010ff */
[----:B------:R-:W-:Y:S01]  /*0240*/  IADD3 R4, P1, PT, R4, 0x20, RZ ;  /* 0x0000002004047810 */ /* 0x000fe20007f3e0ff */
[----:B0-----:R-:W-:Y:S01]  /*0250*/  IMAD.WIDE.U32 R2, R13, 0x4, R2 ;  /* 0x000000040d027825 */ /* 0x001fe200078e0002 */
[----:B------:R-:W-:Y:S02]  /*0260*/  LEA.HI.X R5, R5, UR7, R12, 0x2, P0 ;  /* 0x0000000705057c11 */ /* 0x000fe400080f140c */
[----:B------:R-:W-:Y:S02]  /*0270*/  IADD3 R2, P2, PT, R2, 0x20, RZ ;  /* 0x0000002002027810 */ /* 0x000fe40007f5e0ff */
[----:B------:R-:W-:-:S03]  /*0280*/  IADD3.X R5, PT, PT, RZ, R5, RZ, P1, !PT ;  /* 0x00000005ff057210 */ /* 0x000fc60000ffe4ff */
[----:B------:R-:W-:-:S08]  /*0290*/  IMAD.X R3, RZ, RZ, R3, P2 ;  /* 0x000000ffff037224 */ /* 0x000fd000010e0603 */
.L_x_68:
        /* <DEDUP_REMOVED lines=20> */
[----:B----4-:R-:W-:-:S03]  /*03e0*/  FFMA R19, R19, R20, R26 ;  /* 0x0000001413137223 */ /* 0x010fc6000000001a */
[----:B------:R-:W4:Y:S01]  /*03f0*/  LDG.E.CONSTANT R20, desc[UR4][R2.64+0x4] ;  /* 0x0000040402147981 */ /* 0x000f22000c1e9900 */
[----:B-----5:R-:W-:-:S03]  /*0400*/  FFMA R24, R24, R25, R19 ;  /* 0x0000001918187223 */ /* 0x020fc60000000013 */
[----:B------:R-:W4:Y:S04]  /*0410*/  LDG.E.CONSTANT R19, desc[UR4][R4.64+0x4] ;  /* 0x0000040404137981 */ /* 0x000f28000c1e9900 */
[----:B------:R-:W5:Y:S01]  /*0420*/  LDG.E.CONSTANT R25, desc[UR4][R2.64+0x1c] ;  /* 0x00001c0402197981 */ /* 0x000f62000c1e9900 */
[----:B------:R-:W-:-:S03]  /*0430*/  FFMA R24, R21, R22, R24 ;  /* 0x0000001615187223 */ /* 0x000fc60000000018 */
[----:B------:R-:W5:Y:S04]  /*0440*/  LDG.E.CONSTANT R21, desc[UR4][R4.64+0x8] ;  /* 0x0000080404157981 */ /* 0x000f68000c1e9900 */
[----:B------:R-:W5:Y:S01]  /*0450*/  LDG.E.CONSTANT R22, desc[UR4][R2.64+0x8] ;  /* 0x0000080402167981 */ /* 0x000f62000c1e9900 */
[----:B------:R-:W-:-:S03]  /*0460*/  FFMA R24, R17, R18, R24 ;  /* 0x0000001211187223 */ /* 0x000fc60000000018 */
[----:B------:R-:W5:Y:S04]  /*0470*/  LDG.E.CONSTANT R17, desc[UR4][R4.64+0xc] ;  /* 0x00000c0404117981 */ /* 0x000f68000c1e9900 */
[----:B------:R-:W5:Y:S01]  /*0480*/  LDG.E.CONSTANT R18, desc[UR4][R2.64+0xc] ;  /* 0x00000c0402127981 */ /* 0x000f62000c1e9900 */
[----:B--2---:R-:W-:-:S03]  /*0490*/  FFMA R24, R11, R12, R24 ;  /* 0x0000000c0b187223 */ /* 0x004fc60000000018 */
[----:B------:R-:W2:Y:S04]  /*04a0*/  LDG.E.CONSTANT R11, desc[UR4][R4.64+0x10] ;  /* 0x00001004040b7981 */ /* 0x000ea8000c1e9900 */
[----:B------:R-:W2:Y:S01]  /*04b0*/  LDG.E.CONSTANT R12, desc[UR4][R2.64+0x10] ;  /* 0x00001004020c7981 */ /* 0x000ea2000c1e9900 */
[----:B---3--:R-:W-:-:S03]  /*04c0*/  FFMA R24, R13, R14, R24 ;  /* 0x0000000e0d187223 */ /* 0x008fc60000000018 */
[----:B------:R-:W3:Y:S04]  /*04d0*/  LDG.E.CONSTANT R13, desc[UR4][R4.64+0x14] ;  /* 0x00001404040d7981 */ /* 0x000ee8000c1e9900 */
[----:B------:R-:W3:Y:S01]  /*04e0*/  LDG.E.CONSTANT R14, desc[UR4][R2.64+0x14] ;  /* 0x00001404020e7981 */ /* 0x000ee2000c1e9900 */
[----:B------:R-:W-:-:S03]  /*04f0*/  FFMA R26, R15, R16, R24 ;  /* 0x000000100f1a7223 */ /* 0x000fc60000000018 */
[----:B------:R-:W3:Y:S04]  /*0500*/  LDG.E.CONSTANT R15, desc[UR4][R4.64+0x18] ;  /* 0x00001804040f7981 */ /* 0x000ee8000c1e9900 */
[----:B------:R0:W3:Y:S04]  /*0510*/  LDG.E.CONSTANT R16, desc[UR4][R2.64+0x18] ;  /* 0x0000180402107981 */ /* 0x0000e8000c1e9900 */
[----:B------:R1:W3:Y:S01]  /*0520*/  LDG.E.CONSTANT R24, desc[UR4][R4.64+0x1c] ;  /* 0x00001c0404187981 */ /* 0x0002e2000c1e9900 */
[----:B----4-:R-:W-:Y:S01]  /*0530*/  FFMA R20, R19, R20, R26 ;  /* 0x0000001413147223 */ /* 0x010fe2000000001a */
[----:B------:R-:W-:-:S03]  /*0540*/  VIADD R10, R10, 0x10 ;  /* 0x000000100a0a7836 */ /* 0x000fc60000000000 */
[----:B-----5:R-:W-:Y:S02]  /*0550*/  FFMA R20, R21, R22, R20 ;  /* 0x0000001615147223 */ /* 0x020fe40000000014 */
[----:B------:R-:W-:Y:S02]  /*0560*/  ISETP.NE.AND P0, PT, R10, RZ, PT ;  /* 0x000000ff0a00720c */ /* 0x000fe40003f05270 */
[----:B------:R-:W-:Y:S01]  /*0570*/  FFMA R18, R17, R18, R20 ;  /* 0x0000001211127223 */ /* 0x000fe20000000014 */
[----:B0-----:R-:W-:Y:S02]  /*0580*/  IADD3 R2, P2, PT, R2, 0x40, RZ ;  /* 0x0000004002027810 */ /* 0x001fe40007f5e0ff */
[----:B-1----:R-:W-:Y:S02]  /*0590*/  IADD3 R4, P1, PT, R4, 0x40, RZ ;  /* 0x0000004004047810 */ /* 0x002fe40007f3e0ff */
[----:B------:R-:W-:Y:S01]  /*05a0*/  IADD3 R9, PT, PT, R9, 0x10, RZ ;  /* 0x0000001009097810 */ /* 0x000fe20007ffe0ff */
[----:B------:R-:W-:Y:S01]  /*05b0*/  IMAD.X R3, RZ, RZ, R3, P2 ;  /* 0x000000ffff037224 */ /* 0x000fe200010e0603 */
[----:B------:R-:W-:Y:S01]  /*05c0*/  IADD3.X R5, PT, PT, RZ, R5, RZ, P1, !PT ;  /* 0x00000005ff057210 */ /* 0x000fe20000ffe4ff */
[----:B--2---:R-:W-:-:S04]  /*05d0*/  FFMA R12, R11, R12, R18 ;  /* 0x0000000c0b0c7223 */ /* 0x004fc80000000012 */
[----:B---3--:R-:W-:-:S04]  /*05e0*/  FFMA R12, R13, R14, R12 ;  /* 0x0000000e0d0c7223 */ /* 0x008fc8000000000c */
[----:B------:R-:W-:-:S04]  /*05f0*/  FFMA R15, R15, R16, R12 ;  /* 0x000000100f0f7223 */ /* 0x000fc8000000000c */
[----:B------:R-:W-:Y:S01]  /*0600*/  FFMA R11, R24, R25, R15 ;  /* 0x00000019180b7223 */ /* 0x000fe2000000000f */
[----:B------:R-:W-:Y:S06]  /*0610*/  @P0 BRA `(.L_x_68) ;  /* 0xfffffffc00200947 */ /* 0x000fec000383ffff */
[----:B------:R-:W-:Y:S05]  /*0620*/  BSYNC.RECONVERGENT B2 ;  /* 0x0000000000027941 */ /* 0x000fea0003800200 */
.L_x_67:
[----:B------:R-:W-:-:S07]  /*0630*/  VIADD R13, R9, 0x1 ;  /* 0x00000001090d7836 */ /* 0x000fce0000000000 */
.L_x_66:
[----:B------:R-:W-:Y:S05]  /*0640*/  BSYNC.RECONVERGENT B1 ;  /* 0x0000000000017941 */ /* 0x000fea0003800200 */
.L_x_65:
[----:B------:R-:W-:-:S13]  /*0650*/  ISETP.NE.AND P0, PT, R23, RZ, PT ;  /* 0x000000ff1700720c */ /* 0x000fda0003f05270 */
        /* <DEDUP_REMOVED lines=28> */
[----:B------:R-:W5:Y:S01]  /*0820*/  LDG.E.CONSTANT R21, desc[UR4][R2.64+0x1c] ;  /* 0x00001c0402157981 */ /* 0x000f62000c1e9900 */
[----:B------:R-:W-:-:S02]  /*0830*/  VIADD R13, R13, 0x8 ;  /* 0x000000080d0d7836 */ /* 0x000fc40000000000 */
[----:B--2---:R-:W-:-:S04]  /*0840*/  FFMA R20, R20, R22, R11 ;  /* 0x0000001614147223 */ /* 0x004fc8000000000b */
[----:B---3--:R-:W-:-:S04]  /*0850*/  FFMA R20, R23, R25, R20 ;  /* 0x0000001917147223 */ /* 0x008fc80000000014 */
[----:B----4-:R-:W-:-:S04]  /*0860*/  FFMA R27, R27, R26, R20 ;  /* 0x0000001a1b1b7223 */ /* 0x010fc80000000014 */
[----:B-----5:R-:W-:-:S04]  /*0870*/  FFMA R19, R16, R19, R27 ;  /* 0x0000001310137223 */ /* 0x020fc8000000001b */
[----:B------:R-:W-:-:S04]  /*0880*/  FFMA R17, R14, R17, R19 ;  /* 0x000000110e117223 */ /* 0x000fc80000000013 */
[----:B------:R-:W-:-:S04]  /*0890*/  FFMA R12, R12, R15, R17 ;  /* 0x0000000f0c0c7223 */ /* 0x000fc80000000011 */
[----:B------:R-:W-:-:S04]  /*08a0*/  FFMA R9, R9, R10, R12 ;  /* 0x0000000a09097223 */ /* 0x000fc8000000000c */
[----:B------:R-:W-:-:S07]  /*08b0*/  FFMA R11, R18, R21, R9 ;  /* 0x00000015120b7223 */ /* 0x000fce0000000009 */
.L_x_70:
[----:B------:R-:W-:Y:S05]  /*08c0*/  BSYNC.RECONVERGENT B1 ;  /* 0x0000000000017941 */ /* 0x000fea0003800200 */
.L_x_69:
        /* <DEDUP_REMOVED lines=21> */
[----:B------:R-:W-:-:S02]  /*0a20*/  VIADD R13, R13, 0x4 ;  /* 0x000000040d0d7836 */ /* 0x000fc40000000000 */
[----:B--2---:R-:W-:-:S04]  /*0a30*/  FFMA R9, R10, R9, R11 ;  /* 0x000000090a097223 */ /* 0x004fc8000000000b */
[----:B---3--:R-:W-:-:S04]  /*0a40*/  FFMA R9, R12, R14, R9 ;  /* 0x0000000e0c097223 */ /* 0x008fc80000000009 */
[----:B----4-:R-:W-:-:S04]  /*0a50*/  FFMA R9, R16, R15, R9 ;  /* 0x0000000f10097223 */ /* 0x010fc80000000009 */
[----:B-----5:R-:W-:-:S07]  /*0a60*/  FFMA R11, R18, R17, R9 ;  /* 0x00000011120b7223 */ /* 0x020fce0000000009 */
.L_x_72:
[----:B------:R-:W-:Y:S05]  /*0a70*/  BSYNC.RECONVERGENT B1 ;  /* 0x0000000000017941 */ /* 0x000fea0003800200 */
.L_x_71:
[----:B------:R-:W-:Y:S05]  /*0a80*/  @!P0 BRA `(.L_x_64) ;  /* 0x00000000005c8947 */ /* 0x000fea0003800000 */
[----:B------:R-:W0:Y:S01]  /*0a90*/  LDC.64 R2, c[0x0][0x388] ;  /* 0x0000e200ff027b82 */ /* 0x000e220000000a00 */
[----:B------:R-:W1:Y:S01]  /*0aa0*/  LDCU.64 UR6, c[0x0][0x380] ;  /* 0x00007000ff0677ac */ /* 0x000e620008000a00 */
[----:B------:R-:W-:Y:S01]  /*0ab0*/  IADD3 R9, P0, PT, R6, R13, RZ ;  /* 0x0000000d06097210 */ /* 0x000fe20007f1e0ff */
[----:B------:R-:W-:-:S03]  /*0ac0*/  IMAD.MOV R0, RZ, RZ, -R0 ;  /* 0x000000ffff007224 */ /* 0x000fc600078e0a00 */
[----:B------:R-:W-:Y:S02]  /*0ad0*/  IADD3.X R8, PT, PT, RZ, R8, RZ, P0, !PT ;  /* 0x00000008ff087210 */ /* 0x000fe400007fe4ff */
[----:B-1----:R-:W-:-:S04]  /*0ae0*/  LEA R6, P0, R9, UR6, 0x2 ;  /* 0x0000000609067c11 */ /* 0x002fc8000f8010ff */
[----:B------:R-:W-:Y:S01]  /*0af0*/  LEA.HI.X R9, R9, UR7, R8, 0x2, P0 ;  /* 0x0000000709097c11 */ /* 0x000fe200080f1408 */
[----:B0-----:R-:W-:-:S04]  /*0b00*/  IMAD.WIDE.U32 R2, R13, 0x4, R2 ;  /* 0x000000040d027825 */ /* 0x001fc800078e0002 */
[----:B------:R-:W-:Y:S01]  /*0b10*/  IMAD.MOV.U32 R8, RZ, RZ, R2 ;  /* 0x000000ffff087224 */ /* 0x000fe200078e0002 */
[----:B------:R-:W-:-:S07]  /*0b20*/  MOV R5, R3 ;  /* 0x0000000300057202 */ /* 0x000fce0000000f00 */
.L_x_73:
[----:B------:R-:W-:Y:S01]  /*0b30*/  MOV R2, R6 ;  /* 0x0000000600027202 */ /* 0x000fe20000000f00 */
[----:B------:R-:W-:Y:S01]  /*0b40*/  IMAD.MOV.U32 R3, RZ, RZ, R9 ;  /* 0x000000ffff037224 */ /* 0x000fe200078e0009 */
[----:B------:R-:W-:-:S04]  /*0b50*/  MOV R4, R8 ;  /* 0x0000000800047202 */ /* 0x000fc80000000f00 */
[----:B------:R-:W2:Y:S04]  /*0b60*/  LDG.E.CONSTANT R2, desc[UR4][R2.64] ;  /* 0x0000000402027981 */ /* 0x000ea8000c1e9900 */
[----:B------:R0:W2:Y:S01]  /*0b70*/  LDG.E.CONSTANT R4, desc[UR4][R4.64] ;  /* 0x0000000404047981 */ /* 0x0000a2000c1e9900 */
[----:B------:R-:W-:Y:S01]  /*0b80*/  VIADD R0, R0, 0x1 ;  /* 0x0000000100007836 */ /* 0x000fe20000000000 */
[----:B------:R-:W-:Y:S02]  /*0b90*/  IADD3 R6, P2, PT, R6, 0x4, RZ ;  /* 0x0000000406067810 */ /* 0x000fe40007f5e0ff */
[----:B------:R-:W-:Y:S02]  /*0ba0*/  IADD3 R8, P1, PT, R8, 0x4, RZ ;  /* 0x0000000408087810 */ /* 0x000fe40007f3e0ff */
[----:B------:R-:W-:Y:S01]  /*0bb0*/  ISETP.NE.AND P0, PT, R0, RZ, PT ;  /* 0x000000ff0000720c */ /* 0x000fe20003f05270 */
[----:B------:R-:W-:Y:S01]  /*0bc0*/  IMAD.X R9, RZ, RZ, R9, P2 ;  /* 0x000000ffff097224 */ /* 0x000fe200010e0609 */
[----:B0-----:R-:W-:Y:S01]  /*0bd0*/  IADD3.X R5, PT, PT, RZ, R5, RZ, P1, !PT ;  /* 0x00000005ff057210 */ /* 0x001fe20000ffe4ff */
[----:B--2---:R-:W-:-:S10]  /*0be0*/  FFMA R11, R2, R4, R11 ;  /* 0x00000004020b7223 */ /* 0x004fd4000000000b */
[----:B------:R-:W-:Y:S05]  /*0bf0*/  @P0 BRA `(.L_x_73) ;  /* 0xfffffffc00cc0947 */ /* 0x000fea000383ffff */
.L_x_64:
[----:B------:R-:W-:Y:S05]  /*0c00*/  BSYNC.RECONVERGENT B0 ;  /* 0x0000000000007941 */ /* 0x000fea0003800200 */
.L_x_63:
        /* <DEDUP_REMOVED lines=16> */
.L_x_74:
        /* <DEDUP_REMOVED lines=15> */
.L_x_95:


//--------------------- .text._ZN3lux4cuda4gemv22gemv_causal_f32_kernelEPKfS3_Pfiiff --------------------------
	.section	.text._ZN3lux4cuda4gemv22gemv_causal_f32_kernelEPKfS3_Pfiiff,"ax",@progbits
	.align	128
        .global         _ZN3lux4cuda4gemv22gemv_causal_f32_kernelEPKfS3_Pfiiff
        .type           _ZN3lux4cuda4gemv22gemv_causal_f32_kernelEPKfS3_Pfiiff,@function
        .size           _ZN3lux4cuda4gemv22gemv_causal_f32_kernelEPKfS3_Pfiiff,(.L_x_96 - _ZN3lux4cuda4gemv22gemv_causal_f32_kernelEPKfS3_Pfiiff)
        .other          _ZN3lux4cuda4gemv22gemv_causal_f32_kernelEPKfS3_Pfiiff,@"STO_CUDA_ENTRY STV_DEFAULT"
_ZN3lux4cuda4gemv22gemv_causal_f32_kernelEPKfS3_Pfiiff:
.text._ZN3lux4cuda4gemv22gemv_causal_f32_kernelEPKfS3_Pfiiff:
        /* <DEDUP_REMOVED lines=9> */
[----:B------:R-:W-:Y:S01]  /*0090*/  BSSY.RECONVERGENT B0, `(.L_x_75) ;  /* 0x000004b000007945 */ /* 0x000fe20003800200 */
[----:B------:R-:W-:Y:S01]  /*00a0*/  IMAD.MOV.U32 R0, RZ, RZ, RZ ;  /* 0x000000ffff007224 */ /* 0x000fe200078e00ff */
[----:B0-----:R-:W-:-:S04]  /*00b0*/  VIADDMNMX R4, R2, 0x1, R5, PT ;  /* 0x0000000102047846 */ /* 0x001fc80003800105 */
[----:B------:R-:W-:-:S13]  /*00c0*/  ISETP.GE.AND P0, PT, R4, 0x1, PT ;  /* 0x000000010400780c */ /* 0x000fda0003f06270 */
[----:B-1----:R-:W-:Y:S05]  /*00d0*/  @!P0 BRA `(.L_x_76) ;  /* 0x0000000400188947 */ /* 0x002fea0003800000 */
[----:B------:R-:W-:Y:S01]  /*00e0*/  ISETP.GE.U32.AND P1, PT, R4, 0x4, PT ;  /* 0x000000040400780c */ /* 0x000fe20003f26070 */
[----:B------:R-:W-:Y:S01]  /*00f0*/  IMAD R10, R2, R5, RZ ;  /* 0x00000005020a7224 */ /* 0x000fe200078e02ff */
[----:B------:R-:W-:Y:S01]  /*0100*/  LOP3.LUT R3, R4, 0x3, RZ, 0xc0, !PT ;  /* 0x0000000304037812 */ /* 0x000fe200078ec0ff */
[----:B------:R-:W-:Y:S01]  /*0110*/  BSSY.RECONVERGENT B1, `(.L_x_77) ;  /* 0x0000029000017945 */ /* 0x000fe20003800200 */
[----:B------:R-:W-:Y:S02]  /*0120*/  HFMA2 R0, -RZ, RZ, 0, 0 ;  /* 0x00000000ff007431 */ /* 0x000fe400000001ff */
[----:B------:R-:W-:Y:S01]  /*0130*/  IMAD.MOV.U32 R9, RZ, RZ, RZ ;  /* 0x000000ffff097224 */ /* 0x000fe200078e00ff */
[----:B------:R-:W-:Y:S02]  /*0140*/  ISETP.NE.AND P0, PT, R3, RZ, PT ;  /* 0x000000ff0300720c */ /* 0x000fe40003f05270 */
[----:B------:R-:W-:-:S04]  /*0150*/  SHF.R.S32.HI R8, RZ, 0x1f, R10 ;  /* 0x0000001fff087819 */ /* 0x000fc8000001140a */
[----:B------:R-:W-:Y:S07]  /*0160*/  @!P1 BRA `(.L_x_78) ;  /* 0x00000000008c9947 */ /* 0x000fee0003800000 */
[----:B------:R-:W0:Y:S01]  /*0170*/  LDCU.128 UR8, c[0x0][0x380] ;  /* 0x00007000ff0877ac */ /* 0x000e220008000c00 */
[----:B------:R-:W-:Y:S01]  /*0180*/  LOP3.LUT R9, R4, 0x7ffffffc, RZ, 0xc0, !PT ;  /* 0x7ffffffc04097812 */ /* 0x000fe200078ec0ff */
[----:B------:R-:W-:-:S03]  /*0190*/  IMAD.MOV.U32 R0, RZ, RZ, RZ ;  /* 0x000000ffff007224 */ /* 0x000fc600078e00ff */
[----:B------:R-:W-:Y:S01]  /*01a0*/  IADD3 R11, PT, PT, -R9, RZ, RZ ;  /* 0x000000ff090b7210 */ /* 0x000fe20007ffe1ff */
[----:B0-----:R-:W-:Y:S01]  /*01b0*/  UIADD3 UR4, UP0, UPT, UR10, 0x8, URZ ;  /* 0x000000080a047890 */ /* 0x001fe2000ff1e0ff */
[----:B------:R-:W-:-:S03]  /*01c0*/  LEA R15, P1, R10, UR8, 0x2 ;  /* 0x000000080a0f7c11 */ /* 0x000fc6000f8210ff */
[----:B------:R-:W-:Y:S01]  /*01d0*/  UIADD3.X UR5, UPT, UPT, URZ, UR11, URZ, UP0, !UPT ;  /* 0x0000000bff057290 */ /* 0x000fe200087fe4ff */
[----:B------:R-:W-:Y:S01]  /*01e0*/  IADD3 R15, P2, PT, R15, 0x8, RZ ;  /* 0x000000080f0f7810 */ /* 0x000fe20007f5e0ff */
[----:B------:R-:W-:Y:S01]  /*01f0*/  IMAD.U32 R13, RZ, RZ, UR4 ;  /* 0x00000004ff0d7e24 */ /* 0x000fe2000f8e00ff */
[----:B------:R-:W-:-:S03]  /*0200*/  LEA.HI.X R16, R10, UR9, R8, 0x2, P1 ;  /* 0x000000090a107c11 */ /* 0x000fc600088f1408 */
[----:B------:R-:W-:Y:S02]  /*0210*/  MOV R14, UR5 ;  /* 0x00000005000e7c02 */ /* 0x000fe40008000f00 */
[----:B------:R-:W-:-:S07]  /*0220*/  IMAD.X R16, RZ, RZ, R16, P2 ;  /* 0x000000ffff107224 */ /* 0x000fce00010e0610 */
.L_x_79:
[----:B------:R-:W-:Y:S01]  /*0230*/  IMAD.MOV.U32 R4, RZ, RZ, R15 ;  /* 0x000000ffff047224 */ /* 0x000fe200078e000f */
[----:B------:R-:W-:Y:S01]  /*0240*/  MOV R6, R13 ;  /* 0x0000000d00067202 */ /* 0x000fe20000000f00 */
[----:B------:R-:W-:Y:S02]  /*0250*/  IMAD.MOV.U32 R5, RZ, RZ, R16 ;  /* 0x000000ffff057224 */ /* 0x000fe400078e0010 */
[----:B------:R-:W-:-:S03]  /*0260*/  IMAD.MOV.U32 R7, RZ, RZ, R14 ;  /* 0x000000ffff077224 */ /* 0x000fc600078e000e */
        /* <DEDUP_REMOVED lines=8> */
[----:B------:R-:W-:-:S05]  /*02f0*/  VIADD R11, R11, 0x4 ;  /* 0x000000040b0b7836 */ /* 0x000fca0000000000 */
[----:B------:R-:W-:Y:S01]  /*0300*/  ISETP.NE.AND P1, PT, R11, RZ, PT ;  /* 0x000000ff0b00720c */ /* 0x000fe20003f25270 */
[----:B--2---:R-:W-:Y:S01]  /*0310*/  FFMA R12, R13, R12, R0 ;  /* 0x0000000c0d0c7223 */ /* 0x004fe20000000000 */
[----:B------:R-:W-:-:S03]  /*0320*/  IADD3 R13, P3, PT, R6, 0x10, RZ ;  /* 0x00000010060d7810 */ /* 0x000fc60007f7e0ff */
[----:B---3--:R-:W-:Y:S01]  /*0330*/  FFMA R12, R15, R14, R12 ;  /* 0x0000000e0f0c7223 */ /* 0x008fe2000000000c */
[----:B------:R-:W-:Y:S01]  /*0340*/  IADD3 R15, P2, PT, R4, 0x10, RZ ;  /* 0x00000010040f7810 */ /* 0x000fe20007f5e0ff */
[----:B------:R-:W-:Y:S02]  /*0350*/  IMAD.X R14, RZ, RZ, R7, P3 ;  /* 0x000000ffff0e7224 */ /* 0x000fe400018e0607 */
[----:B----4-:R-:W-:Y:S01]  /*0360*/  FFMA R12, R17, R16, R12 ;  /* 0x00000010110c7223 */ /* 0x010fe2000000000c */
[----:B------:R-:W-:-:S03]  /*0370*/  IADD3.X R16, PT, PT, RZ, R5, RZ, P2, !PT ;  /* 0x00000005ff107210 */ /* 0x000fc600017fe4ff */
[----:B-----5:R-:W-:Y:S01]  /*0380*/  FFMA R0, R19, R18, R12 ;  /* 0x0000001213007223 */ /* 0x020fe2000000000c */
[----:B------:R-:W-:Y:S06]  /*0390*/  @P1 BRA `(.L_x_79) ;  /* 0xfffffffc00a41947 */ /* 0x000fec000383ffff */
.L_x_78:
[----:B------:R-:W-:Y:S05]  /*03a0*/  BSYNC.RECONVERGENT B1 ;  /* 0x0000000000017941 */ /* 0x000fea0003800200 */
.L_x_77:
[----:B------:R-:W-:Y:S05]  /*03b0*/  @!P0 BRA `(.L_x_76) ;  /* 0x0000000000608947 */ /* 0x000fea0003800000 */
[----:B------:R-:W0:Y:S01]  /*03c0*/  LDC.64 R4, c[0x0][0x388] ;  /* 0x0000e200ff047b82 */ /* 0x000e220000000a00 */
[----:B------:R-:W1:Y:S01]  /*03d0*/  LDCU.64 UR4, c[0x0][0x380] ;  /* 0x00007000ff0477ac */ /* 0x000e620008000a00 */
[----:B------:R-:W-:Y:S01]  /*03e0*/  IADD3 R10, P0, PT, R10, R9, RZ ;  /* 0x000000090a0a7210 */ /* 0x000fe20007f1e0ff */
[----:B------:R-:W-:Y:S02]  /*03f0*/  IMAD.MOV R3, RZ, RZ, -R3 ;  /* 0x000000ffff037224 */ /* 0x000fe400078e0a03 */
[----:B0-----:R-:W-:-:S04]  /*0400*/  IMAD.WIDE.U32 R4, R9, 0x4, R4 ;  /* 0x0000000409047825 */ /* 0x001fc800078e0004 */
[----:B------:R-:W-:Y:S01]  /*0410*/  IMAD.X R9, RZ, RZ, R8, P0 ;  /* 0x000000ffff097224 */ /* 0x000fe200000e0608 */
[----:B-1----:R-:W-:Y:S01]  /*0420*/  LEA R8, P0, R10, UR4, 0x2 ;  /* 0x000000040a087c11 */ /* 0x002fe2000f8010ff */
[----:B------:R-:W-:-:S03]  /*0430*/  IMAD.MOV.U32 R11, RZ, RZ, R5 ;  /* 0x000000ffff0b7224 */ /* 0x000fc600078e0005 */
[----:B------:R-:W-:Y:S02]  /*0440*/  LEA.HI.X R9, R10, UR5, R9, 0x2, P0 ;  /* 0x000000050a097c11 */ /* 0x000fe400080f1409 */
[----:B------:R-:W-:-:S07]  /*0450*/  MOV R10, R4 ;  /* 0x00000004000a7202 */ /* 0x000fce0000000f00 */
.L_x_80:
[----:B------:R-:W-:Y:S01]  /*0460*/  IMAD.MOV.U32 R5, RZ, RZ, R9 ;  /* 0x000000ffff057224 */ /* 0x000fe200078e0009 */
[----:B------:R-:W-:Y:S01]  /*0470*/  MOV R6, R10 ;  /* 0x0000000a00067202 */ /* 0x000fe20000000f00 */
[----:B------:R-:W-:Y:S01]  /*0480*/  IMAD.MOV.U32 R7, RZ, RZ, R11 ;  /* 0x000000ffff077224 */ /* 0x000fe200078e000b */
[----:B------:R-:W-:-:S04]  /*0490*/  MOV R4, R8 ;  /* 0x0000000800047202 */ /* 0x000fc80000000f00 */
[----:B------:R-:W2:Y:S04]  /*04a0*/  LDG.E.CONSTANT R6, desc[UR6][R6.64] ;  /* 0x0000000606067981 */ /* 0x000ea8000c1e9900 */
[----:B------:R-:W2:Y:S01]  /*04b0*/  LDG.E.CONSTANT R5, desc[UR6][R4.64] ;  /* 0x0000000604057981 */ /* 0x000ea2000c1e9900 */
        /* <DEDUP_REMOVED lines=8> */
.L_x_76:
[----:B------:R-:W-:Y:S05]  /*0540*/  BSYNC.RECONVERGENT B0 ;  /* 0x0000000000007941 */ /* 0x000fea0003800200 */
.L_x_75:
        /* <DEDUP_REMOVED lines=16> */
.L_x_81:
        /* <DEDUP_REMOVED lines=11> */
.L_x_96:


//--------------------- .text._ZN3lux4cuda4gemv15gemv_f32_kernelEPKfS3_Pfiiff --------------------------
	.section	.text._ZN3lux4cuda4gemv15gemv_f32_kernelEPKfS3_Pfiiff,"ax",@progbits
	.align	128
        .global         _ZN3lux4cuda4gemv15gemv_f32_kernelEPKfS3_Pfiiff
        .type           _ZN3lux4cuda4gemv15gemv_f32_kernelEPKfS3_Pfiiff,@function
        .size           _ZN3lux4cuda4gemv15gemv_f32_kernelEPKfS3_Pfiiff,(.L_x_97 - _ZN3lux4cuda4gemv15gemv_f32_kernelEPKfS3_Pfiiff)
        .other          _ZN3lux4cuda4gemv15gemv_f32_kernelEPKfS3_Pfiiff,@"STO_CUDA_ENTRY STV_DEFAULT"
_ZN3lux4cuda4gemv15gemv_f32_kernelEPKfS3_Pfiiff:
.text._ZN3lux4cuda4gemv15gemv_f32_kernelEPKfS3_Pfiiff:
        /* <DEDUP_REMOVED lines=13> */
[----:B------:R-:W-:Y:S02]  /*00d0*/  IMAD R7, R0, UR6, RZ ;  /* 0x0000000600077c24 */ /* 0x000fe4000f8e02ff */
[----:B------:R-:W-:Y:S01]  /*00e0*/  HFMA2 R6, -RZ, RZ, 0, 0 ;  /* 0x00000000ff067431 */ /* 0x000fe200000001ff */
[----:B------:R-:W-:Y:S01]  /*00f0*/  ULOP3.LUT UR8, UR6, 0x3, URZ, 0xc0, !UPT ;  /* 0x0000000306087892 */ /* 0x000fe2000f8ec0ff */
[----:B------:R-:W-:Y:S01]  /*0100*/  UMOV UR4, URZ ;  /* 0x000000ff00047c82 */ /* 0x000fe20008000000 */
[----:B------:R-:W-:Y:S02]  /*0110*/  SHF.R.S32.HI R16, RZ, 0x1f, R7 ;  /* 0x0000001fff107819 */ /* 0x000fe40000011407 */
[----:B------:R-:W-:Y:S01]  /*0120*/  UISETP.NE.AND UP0, UPT, UR8, URZ, UPT ;  /* 0x000000ff0800728c */ /* 0x000fe2000bf05270 */
[----:B------:R-:W-:Y:S10]  /*0130*/  BRA.U !UP1, `(.L_x_83) ;  /* 0x00000001098c7547 */ /* 0x000ff4000b800000 */
[----:B------:R-:W0:Y:S01]  /*0140*/  LDCU.128 UR12, c[0x0][0x380] ;  /* 0x00007000ff0c77ac */ /* 0x000e220008000c00 */
[----:B------:R-:W-:Y:S01]  /*0150*/  IMAD.MOV.U32 R6, RZ, RZ, RZ ;  /* 0x000000ffff067224 */ /* 0x000fe200078e00ff */
[----:B------:R-:W-:-:S04]  /*0160*/  ULOP3.LUT UR4, UR6, 0x7ffffffc, URZ, 0xc0, !UPT ;  /* 0x7ffffffc06047892 */ /* 0x000fc8000f8ec0ff */
[----:B------:R-:W-:Y:S02]  /*0170*/  UIADD3 UR7, UPT, UPT, -UR4, URZ, URZ ;  /* 0x000000ff04077290 */ /* 0x000fe4000fffe1ff */
[----:B0-----:R-:W-:Y:S01]  /*0180*/  UIADD3 UR5, UP1, UPT, UR14, 0x8, URZ ;  /* 0x000000080e057890 */ /* 0x001fe2000ff3e0ff */
[----:B------:R-:W-:-:S03]  /*0190*/  LEA R11, P0, R7, UR12, 0x2 ;  /* 0x0000000c070b7c11 */ /* 0x000fc6000f8010ff */
[----:B------:R-:W-:Y:S01]  /*01a0*/  UIADD3.X UR6, UPT, UPT, URZ, UR15, URZ, UP1, !UPT ;  /* 0x0000000fff067290 */ /* 0x000fe20008ffe4ff */
[----:B------:R-:W-:Y:S02]  /*01b0*/  LEA.HI.X R12, R7, UR13, R16, 0x2, P0 ;  /* 0x0000000d070c7c11 */ /* 0x000fe400080f1410 */
[----:B------:R-:W-:Y:S02]  /*01c0*/  IADD3 R11, P0, PT, R11, 0x8, RZ ;  /* 0x000000080b0b7810 */ /* 0x000fe40007f1e0ff */
[----:B------:R-:W-:Y:S02]  /*01d0*/  MOV R9, UR5 ;  /* 0x0000000500097c02 */ /* 0x000fe40008000f00 */
[----:B------:R-:W-:Y:S01]  /*01e0*/  MOV R10, UR6 ;  /* 0x00000006000a7c02 */ /* 0x000fe20008000f00 */
[----:B------:R-:W-:-:S08]  /*01f0*/  IMAD.X R12, RZ, RZ, R12, P0 ;  /* 0x000000ffff0c7224 */ /* 0x000fd000000e060c */
.L_x_84:
[----:B------:R-:W-:Y:S01]  /*0200*/  IMAD.MOV.U32 R2, RZ, RZ, R11 ;  /* 0x000000ffff027224 */ /* 0x000fe200078e000b */
[----:B------:R-:W-:Y:S01]  /*0210*/  MOV R3, R12 ;  /* 0x0000000c00037202 */ /* 0x000fe20000000f00 */
[----:B------:R-:W-:Y:S01]  /*0220*/  IMAD.MOV.U32 R4, RZ, RZ, R9 ;  /* 0x000000ffff047224 */ /* 0x000fe200078e0009 */
[----:B------:R-:W-:-:S03]  /*0230*/  MOV R5, R10 ;  /* 0x0000000a00057202 */ /* 0x000fc60000000f00 */
        /* <DEDUP_REMOVED lines=8> */
[----:B------:R-:W-:-:S04]  /*02c0*/  UIADD3 UR7, UPT, UPT, UR7, 0x4, URZ ;  /* 0x0000000407077890 */ /* 0x000fc8000fffe0ff */
[----:B------:R-:W-:Y:S01]  /*02d0*/  UISETP.NE.AND UP1, UPT, UR7, URZ, UPT ;  /* 0x000000ff0700728c */ /* 0x000fe2000bf25270 */
[----:B--2---:R-:W-:Y:S01]  /*02e0*/  FFMA R8, R9, R8, R6 ;  /* 0x0000000809087223 */ /* 0x004fe20000000006 */
[----:B------:R-:W-:-:S03]  /*02f0*/  IADD3 R9, P1, PT, R4, 0x10, RZ ;  /* 0x0000001004097810 */ /* 0x000fc60007f3e0ff */
[----:B---3--:R-:W-:Y:S01]  /*0300*/  FFMA R8, R11, R10, R8 ;  /* 0x0000000a0b087223 */ /* 0x008fe20000000008 */
[----:B------:R-:W-:Y:S02]  /*0310*/  IADD3 R11, P0, PT, R2, 0x10, RZ ;  /* 0x00000010020b7810 */ /* 0x000fe40007f1e0ff */
[----:B------:R-:W-:Y:S01]  /*0320*/  IADD3.X R10, PT, PT, RZ, R5, RZ, P1, !PT ;  /* 0x00000005ff0a7210 */ /* 0x000fe20000ffe4ff */
[----:B----4-:R-:W-:Y:S02]  /*0330*/  FFMA R8, R13, R12, R8 ;  /* 0x0000000c0d087223 */ /* 0x010fe40000000008 */
[----:B------:R-:W-:Y:S02]  /*0340*/  IMAD.X R12, RZ, RZ, R3, P0 ;  /* 0x000000ffff0c7224 */ /* 0x000fe400000e0603 */
[----:B-----5:R-:W-:Y:S01]  /*0350*/  FFMA R6, R15, R14, R8 ;  /* 0x0000000e0f067223 */ /* 0x020fe20000000008 */
[----:B------:R-:W-:Y:S06]  /*0360*/  BRA.U UP1, `(.L_x_84) ;  /* 0xfffffffd01a47547 */ /* 0x000fec000b83ffff */
.L_x_83:
[----:B------:R-:W-:Y:S05]  /*0370*/  BRA.U !UP0, `(.L_x_82) ;  /* 0x0000000108547547 */ /* 0x000fea000b800000 */
[----:B------:R-:W0:Y:S01]  /*0380*/  LDCU.64 UR12, c[0x0][0x380] ;  /* 0x00007000ff0c77ac */ /* 0x000e220008000a00 */
[----:B------:R-:W-:Y:S01]  /*0390*/  IADD3 R7, P0, PT, R7, UR4, RZ ;  /* 0x0000000407077c10 */ /* 0x000fe2000ff1e0ff */
[----:B------:R-:W1:Y:S04]  /*03a0*/  LDCU.64 UR6, c[0x0][0x388] ;  /* 0x00007100ff0677ac */ /* 0x000e680008000a00 */
[----:B------:R-:W-:Y:S01]  /*03b0*/  IMAD.X R16, RZ, RZ, R16, P0 ;  /* 0x000000ffff107224 */ /* 0x000fe200000e0610 */
[----:B------:R-:W-:Y:S01]  /*03c0*/  UIADD3 UR8, UPT, UPT, -UR8, URZ, URZ ;  /* 0x000000ff08087290 */ /* 0x000fe2000fffe1ff */
[----:B0-----:R-:W-:-:S04]  /*03d0*/  LEA R2, P1, R7, UR12, 0x2 ;  /* 0x0000000c07027c11 */ /* 0x001fc8000f8210ff */
[----:B------:R-:W-:Y:S01]  /*03e0*/  LEA.HI.X R7, R7, UR13, R16, 0x2, P1 ;  /* 0x0000000d07077c11 */ /* 0x000fe200088f1410 */
[----:B-1----:R-:W-:-:S12]  /*03f0*/  UIMAD.WIDE.U32 UR4, UR4, 0x4, UR6 ;  /* 0x00000004040478a5 */ /* 0x002fd8000f8e0006 */
.L_x_85:
[----:B------:R-:W-:Y:S01]  /*0400*/  MOV R4, UR4 ;  /* 0x0000000400047c02 */ /* 0x000fe20008000f00 */
[----:B------:R-:W-:Y:S01]  /*0410*/  IMAD.U32 R5, RZ, RZ, UR5 ;  /* 0x00000005ff057e24 */ /* 0x000fe2000f8e00ff */
[----:B------:R-:W-:-:S04]  /*0420*/  MOV R3, R7 ;  /* 0x0000000700037202 */ /* 0x000fc80000000f00 */
[----:B------:R-:W2:Y:S04]  /*0430*/  LDG.E.CONSTANT R4, desc[UR10][R4.64] ;  /* 0x0000000a04047981 */ /* 0x000ea8000c1e9900 */
[----:B------:R0:W2:Y:S01]  /*0440*/  LDG.E.CONSTANT R3, desc[UR10][R2.64] ;  /* 0x0000000a02037981 */ /* 0x0000a2000c1e9900 */
[----:B------:R-:W-:Y:S02]  /*0450*/  UIADD3 UR4, UP0, UPT, UR4, 0x4, URZ ;  /* 0x0000000404047890 */ /* 0x000fe4000ff1e0ff */
[----:B------:R-:W-:Y:S02]  /*0460*/  UIADD3 UR8, UPT, UPT, UR8, 0x1, URZ ;  /* 0x0000000108087890 */ /* 0x000fe4000fffe0ff */
[----:B------:R-:W-:Y:S02]  /*0470*/  UIADD3.X UR5, UPT, UPT, URZ, UR5, URZ, UP0, !UPT ;  /* 0x00000005ff057290 */ /* 0x000fe400087fe4ff */
[----:B------:R-:W-:Y:S01]  /*0480*/  UISETP.NE.AND UP0, UPT, UR8, URZ, UPT ;  /* 0x000000ff0800728c */ /* 0x000fe2000bf05270 */
[----:B0-----:R-:W-:-:S04]  /*0490*/  IADD3 R2, P0, PT, R2, 0x4, RZ ;  /* 0x0000000402027810 */ /* 0x001fc80007f1e0ff */
[----:B------:R-:W-:Y:S01]  /*04a0*/  IADD3.X R7, PT, PT, RZ, R7, RZ, P0, !PT ;  /* 0x00000007ff077210 */ /* 0x000fe200007fe4ff */
[----:B--2---:R-:W-:-:S03]  /*04b0*/  FFMA R6, R3, R4, R6 ;  /* 0x0000000403067223 */ /* 0x004fc60000000006 */
[----:B------:R-:W-:Y:S05]  /*04c0*/  BRA.U UP0, `(.L_x_85) ;  /* 0xfffffffd00cc7547 */ /* 0x000fea000b83ffff */
.L_x_82:
        /* <DEDUP_REMOVED lines=16> */
.L_x_86:
        /* <DEDUP_REMOVED lines=11> */
.L_x_97:


//--------------------- .nv.shared.reserved.0     --------------------------
	.section	.nv.shared.reserved.0,"aw",@nobits
	.weak		__nv_reservedSMEM_offset_0_alias
	.size		__nv_reservedSMEM_offset_0_alias, 0, 64
	.other		__nv_reservedSMEM_offset_0_alias,@"STO_CUDA_RESERVED_SHARED STV_DEFAULT"
__nv_reservedSMEM_offset_0_alias:
	.zero		0
	.zero		64


//--------------------- .nv.constant0._ZN3lux4cuda4gemv20gemv_warp_f32_kernelEPKfS3_Pfiiff --------------------------
	.section	.nv.constant0._ZN3lux4cuda4gemv20gemv_warp_f32_kernelEPKfS3_Pfiiff,"a",@progbits
	.sectionflags	@""
	.align	4
.nv.constant0._ZN3lux4cuda4gemv20gemv_warp_f32_kernelEPKfS3_Pfiiff:
	.zero		936


//--------------------- .nv.constant0._ZN3lux4cuda4gemv30gemv_strided_causal_f32_kernelEPKfS3_Pfiiiiiiff --------------------------
	.section	.nv.constant0._ZN3lux4cuda4gemv30gemv_strided_causal_f32_kernelEPKfS3_Pfiiiiiiff,"a",@progbits
	.sectionflags	@""
	.align	4
.nv.constant0._ZN3lux4cuda4gemv30gemv_strided_causal_f32_kernelEPKfS3_Pfiiiiiiff:
	.zero		952


//--------------------- .nv.constant0._ZN3lux4cuda4gemv30gemv_batched_causal_f32_kernelEPKPKfS5_PKPfiiiff --------------------------
	.section	.nv.constant0._ZN3lux4cuda4gemv30gemv_batched_causal_f32_kernelEPKPKfS5_PKPfiiiff,"a",@progbits
	.sectionflags	@""
	.align	4
.nv.constant0._ZN3lux4cuda4gemv30gemv_batched_causal_f32_kernelEPKPKfS5_PKPfiiiff:
	.zero		940


//--------------------- .nv.constant0._ZN3lux4cuda4gemv23gemv_batched_f32_kernelEPKPKfS5_PKPfiiiff --------------------------
	.section	.nv.constant0._ZN3lux4cuda4gemv23gemv_batched_f32_kernelEPKPKfS5_PKPfiiiff,"a",@progbits
	.sectionflags	@""
	.align	4
.nv.constant0._ZN3lux4cuda4gemv23gemv_batched_f32_kernelEPKPKfS5_PKPfiiiff:
	.zero		940


//--------------------- .nv.constant0._ZN3lux4cuda4gemv22gemv_causal_f16_kernelEPK6__halfS4_PS2_iiff --------------------------
	.section	.nv.constant0._ZN3lux4cuda4gemv22gemv_causal_f16_kernelEPK6__halfS4_PS2_iiff,"a",@progbits
	.sectionflags	@""
	.align	4
.nv.constant0._ZN3lux4cuda4gemv22gemv_causal_f16_kernelEPK6__halfS4_PS2_iiff:
	.zero		936


//--------------------- .nv.constant0._ZN3lux4cuda4gemv15gemv_f16_kernelEPK6__halfS4_PS2_iiff --------------------------
	.section	.nv.constant0._ZN3lux4cuda4gemv15gemv_f16_kernelEPK6__halfS4_PS2_iiff,"a",@progbits
	.sectionflags	@""
	.align	4
.nv.constant0._ZN3lux4cuda4gemv15gemv_f16_kernelEPK6__halfS4_PS2_iiff:
	.zero		936


//--------------------- .nv.constant0._ZN3lux4cuda4gemv27gemv_custom_mask_f32_kernelEPKfS3_PfPKhiiff --------------------------
	.section	.nv.constant0._ZN3lux4cuda4gemv27gemv_custom_mask_f32_kernelEPKfS3_PfPKhiiff,"a",@progbits
	.sectionflags	@""
	.align	4
.nv.constant0._ZN3lux4cuda4gemv27gemv_custom_mask_f32_kernelEPKfS3_PfPKhiiff:
	.zero		944


//--------------------- .nv.constant0._ZN3lux4cuda4gemv28gemv_block_sparse_f32_kernelEPKfS3_PfiiPKjiff --------------------------
	.section	.nv.constant0._ZN3lux4cuda4gemv28gemv_block_sparse_f32_kernelEPKfS3_PfiiPKjiff,"a",@progbits
	.sectionflags	@""
	.align	4
.nv.constant0._ZN3lux4cuda4gemv28gemv_block_sparse_f32_kernelEPKfS3_PfiiPKjiff:
	.zero		948


//--------------------- .nv.constant0._ZN3lux4cuda4gemv23gemv_sliding_f32_kernelEPKfS3_Pfiiiff --------------------------
	.section	.nv.constant0._ZN3lux4cuda4gemv23gemv_sliding_f32_kernelEPKfS3_Pfiiiff,"a",@progbits
	.sectionflags	@""
	.align	4
.nv.constant0._ZN3lux4cuda4gemv23gemv_sliding_f32_kernelEPKfS3_Pfiiiff:
	.zero		940


//--------------------- .nv.constant0._ZN3lux4cuda4gemv22gemv_causal_f32_kernelEPKfS3_Pfiiff --------------------------
	.section	.nv.constant0._ZN3lux4cuda4gemv22gemv_causal_f32_kernelEPKfS3_Pfiiff,"a",@progbits
	.sectionflags	@""
	.align	4
.nv.constant0._ZN3lux4cuda4gemv22gemv_causal_f32_kernelEPKfS3_Pfiiff:
	.zero		936


//--------------------- .nv.constant0._ZN3lux4cuda4gemv15gemv_f32_kernelEPKfS3_Pfiiff --------------------------
	.section	.nv.constant0._ZN3lux4cuda4gemv15gemv_f32_kernelEPKfS3_Pfiiff,"a",@progbits
	.sectionflags	@""
	.align	4
.nv.constant0._ZN3lux4cuda4gemv15gemv_f32_kernelEPKfS3_Pfiiff:
	.zero		936


//--------------------- SYMBOLS --------------------------

	.type		.nv.reservedSmem.offset0,@object
	.size		.nv.reservedSmem.offset0,0x4
